//
// Generated by NVIDIA NVVM Compiler
//
// Compiler Build ID: CL-36424714
// Cuda compilation tools, release 13.0, V13.0.88
// Based on NVVM 20.0.0
//

.version 9.0
.target sm_100
.address_size 64

	// .globl	_Z12setup_kernelP17curandStateXORWOW
.global .align 4 .b8 precalc_xorwow_matrix[102400];
.global .align 4 .b8 precalc_xorwow_offset_matrix[102400];
.global .align 4 .b8 mrg32k3aM1[2304];
.global .align 4 .b8 mrg32k3aM2[2304];
.global .align 4 .b8 mrg32k3aM1SubSeq[2016];
.global .align 4 .b8 mrg32k3aM2SubSeq[2016];
.global .align 4 .b8 mrg32k3aM1Seq[2304];
.global .align 4 .b8 mrg32k3aM2Seq[2304];
.const .align 8 .b8 __cr_lgamma_table[72];

.visible .entry _Z12setup_kernelP17curandStateXORWOW(
	.param .u64 .ptr .align 1 _Z12setup_kernelP17curandStateXORWOW_param_0
)
{
	.reg .pred 	%p<24>;
	.reg .b32 	%r<406>;
	.reg .b64 	%rd<18>;

	ld.param.u64 	%rd8, [_Z12setup_kernelP17curandStateXORWOW_param_0];
	cvta.to.global.u64 	%rd9, %rd8;
	mov.u32 	%r182, %ctaid.x;
	mov.u32 	%r183, %tid.x;
	mov.u32 	%r184, %ntid.x;
	mad.lo.s32 	%r185, %r182, %r184, %r183;
	cvt.u64.u32 	%rd17, %r185;
	mul.wide.u32 	%rd10, %r185, 48;
	add.s64 	%rd2, %rd9, %rd10;
	mov.b32 	%r186, 1593684748;
	mov.b32 	%r187, 832094735;
	st.global.v2.u32 	[%rd2], {%r187, %r186};
	mov.b32 	%r188, -123459836;
	mov.b32 	%r189, 1111207954;
	st.global.v2.u32 	[%rd2+8], {%r189, %r188};
	mov.b32 	%r190, 1476011280;
	mov.b32 	%r191, -589760388;
	st.global.v2.u32 	[%rd2+16], {%r191, %r190};
	setp.eq.s32 	%p1, %r185, 0;
	@%p1 bra 	$L__BB0_42;
	mov.b32 	%r312, 0;
	mov.u64 	%rd12, precalc_xorwow_matrix;
$L__BB0_2:
	and.b64  	%rd4, %rd17, 3;
	setp.eq.s64 	%p2, %rd4, 0;
	@%p2 bra 	$L__BB0_41;
	mul.wide.u32 	%rd11, %r312, 3200;
	add.s64 	%rd5, %rd12, %rd11;
	cvt.u32.u64 	%r2, %rd4;
	mov.b32 	%r313, 0;
$L__BB0_4:
	mov.b32 	%r326, 0;
	mov.u32 	%r327, %r326;
	mov.u32 	%r328, %r326;
	mov.u32 	%r329, %r326;
	mov.u32 	%r330, %r326;
	mov.u32 	%r319, %r326;
$L__BB0_5:
	mul.wide.u32 	%rd13, %r319, 4;
	add.s64 	%rd14, %rd2, %rd13;
	ld.global.u32 	%r10, [%rd14+4];
	shl.b32 	%r11, %r319, 5;
	mov.b32 	%r325, 0;
$L__BB0_6:
	.pragma "nounroll";
	shr.u32 	%r196, %r10, %r325;
	and.b32  	%r197, %r196, 1;
	setp.eq.b32 	%p3, %r197, 1;
	not.pred 	%p4, %p3;
	add.s32 	%r198, %r11, %r325;
	mul.lo.s32 	%r199, %r198, 5;
	mul.wide.u32 	%rd15, %r199, 4;
	add.s64 	%rd6, %rd5, %rd15;
	@%p4 bra 	$L__BB0_8;
	ld.global.u32 	%r200, [%rd6];
	xor.b32  	%r330, %r330, %r200;
	ld.global.u32 	%r201, [%rd6+4];
	xor.b32  	%r329, %r329, %r201;
	ld.global.u32 	%r202, [%rd6+8];
	xor.b32  	%r328, %r328, %r202;
	ld.global.u32 	%r203, [%rd6+12];
	xor.b32  	%r327, %r327, %r203;
	ld.global.u32 	%r204, [%rd6+16];
	xor.b32  	%r326, %r326, %r204;
$L__BB0_8:
	and.b32  	%r206, %r196, 2;
	setp.eq.s32 	%p5, %r206, 0;
	@%p5 bra 	$L__BB0_10;
	ld.global.u32 	%r207, [%rd6+20];
	xor.b32  	%r330, %r330, %r207;
	ld.global.u32 	%r208, [%rd6+24];
	xor.b32  	%r329, %r329, %r208;
	ld.global.u32 	%r209, [%rd6+28];
	xor.b32  	%r328, %r328, %r209;
	ld.global.u32 	%r210, [%rd6+32];
	xor.b32  	%r327, %r327, %r210;
	ld.global.u32 	%r211, [%rd6+36];
	xor.b32  	%r326, %r326, %r211;
$L__BB0_10:
	and.b32  	%r213, %r196, 4;
	setp.eq.s32 	%p6, %r213, 0;
	@%p6 bra 	$L__BB0_12;
	ld.global.u32 	%r214, [%rd6+40];
	xor.b32  	%r330, %r330, %r214;
	ld.global.u32 	%r215, [%rd6+44];
	xor.b32  	%r329, %r329, %r215;
	ld.global.u32 	%r216, [%rd6+48];
	xor.b32  	%r328, %r328, %r216;
	ld.global.u32 	%r217, [%rd6+52];
	xor.b32  	%r327, %r327, %r217;
	ld.global.u32 	%r218, [%rd6+56];
	xor.b32  	%r326, %r326, %r218;
$L__BB0_12:
	and.b32  	%r220, %r196, 8;
	setp.eq.s32 	%p7, %r220, 0;
	@%p7 bra 	$L__BB0_14;
	ld.global.u32 	%r221, [%rd6+60];
	xor.b32  	%r330, %r330, %r221;
	ld.global.u32 	%r222, [%rd6+64];
	xor.b32  	%r329, %r329, %r222;
	ld.global.u32 	%r223, [%rd6+68];
	xor.b32  	%r328, %r328, %r223;
	ld.global.u32 	%r224, [%rd6+72];
	xor.b32  	%r327, %r327, %r224;
	ld.global.u32 	%r225, [%rd6+76];
	xor.b32  	%r326, %r326, %r225;
$L__BB0_14:
	and.b32  	%r227, %r196, 16;
	setp.eq.s32 	%p8, %r227, 0;
	@%p8 bra 	$L__BB0_16;
	ld.global.u32 	%r228, [%rd6+80];
	xor.b32  	%r330, %r330, %r228;
	ld.global.u32 	%r229, [%rd6+84];
	xor.b32  	%r329, %r329, %r229;
	ld.global.u32 	%r230, [%rd6+88];
	xor.b32  	%r328, %r328, %r230;
	ld.global.u32 	%r231, [%rd6+92];
	xor.b32  	%r327, %r327, %r231;
	ld.global.u32 	%r232, [%rd6+96];
	xor.b32  	%r326, %r326, %r232;
$L__BB0_16:
	and.b32  	%r234, %r196, 32;
	setp.eq.s32 	%p9, %r234, 0;
	@%p9 bra 	$L__BB0_18;
	ld.global.u32 	%r235, [%rd6+100];
	xor.b32  	%r330, %r330, %r235;
	ld.global.u32 	%r236, [%rd6+104];
	xor.b32  	%r329, %r329, %r236;
	ld.global.u32 	%r237, [%rd6+108];
	xor.b32  	%r328, %r328, %r237;
	ld.global.u32 	%r238, [%rd6+112];
	xor.b32  	%r327, %r327, %r238;
	ld.global.u32 	%r239, [%rd6+116];
	xor.b32  	%r326, %r326, %r239;
$L__BB0_18:
	and.b32  	%r241, %r196, 64;
	setp.eq.s32 	%p10, %r241, 0;
	@%p10 bra 	$L__BB0_20;
	ld.global.u32 	%r242, [%rd6+120];
	xor.b32  	%r330, %r330, %r242;
	ld.global.u32 	%r243, [%rd6+124];
	xor.b32  	%r329, %r329, %r243;
	ld.global.u32 	%r244, [%rd6+128];
	xor.b32  	%r328, %r328, %r244;
	ld.global.u32 	%r245, [%rd6+132];
	xor.b32  	%r327, %r327, %r245;
	ld.global.u32 	%r246, [%rd6+136];
	xor.b32  	%r326, %r326, %r246;
$L__BB0_20:
	and.b32  	%r248, %r196, 128;
	setp.eq.s32 	%p11, %r248, 0;
	@%p11 bra 	$L__BB0_22;
	ld.global.u32 	%r249, [%rd6+140];
	xor.b32  	%r330, %r330, %r249;
	ld.global.u32 	%r250, [%rd6+144];
	xor.b32  	%r329, %r329, %r250;
	ld.global.u32 	%r251, [%rd6+148];
	xor.b32  	%r328, %r328, %r251;
	ld.global.u32 	%r252, [%rd6+152];
	xor.b32  	%r327, %r327, %r252;
	ld.global.u32 	%r253, [%rd6+156];
	xor.b32  	%r326, %r326, %r253;
$L__BB0_22:
	and.b32  	%r255, %r196, 256;
	setp.eq.s32 	%p12, %r255, 0;
	@%p12 bra 	$L__BB0_24;
	ld.global.u32 	%r256, [%rd6+160];
	xor.b32  	%r330, %r330, %r256;
	ld.global.u32 	%r257, [%rd6+164];
	xor.b32  	%r329, %r329, %r257;
	ld.global.u32 	%r258, [%rd6+168];
	xor.b32  	%r328, %r328, %r258;
	ld.global.u32 	%r259, [%rd6+172];
	xor.b32  	%r327, %r327, %r259;
	ld.global.u32 	%r260, [%rd6+176];
	xor.b32  	%r326, %r326, %r260;
$L__BB0_24:
	and.b32  	%r262, %r196, 512;
	setp.eq.s32 	%p13, %r262, 0;
	@%p13 bra 	$L__BB0_26;
	ld.global.u32 	%r263, [%rd6+180];
	xor.b32  	%r330, %r330, %r263;
	ld.global.u32 	%r264, [%rd6+184];
	xor.b32  	%r329, %r329, %r264;
	ld.global.u32 	%r265, [%rd6+188];
	xor.b32  	%r328, %r328, %r265;
	ld.global.u32 	%r266, [%rd6+192];
	xor.b32  	%r327, %r327, %r266;
	ld.global.u32 	%r267, [%rd6+196];
	xor.b32  	%r326, %r326, %r267;
$L__BB0_26:
	and.b32  	%r269, %r196, 1024;
	setp.eq.s32 	%p14, %r269, 0;
	@%p14 bra 	$L__BB0_28;
	ld.global.u32 	%r270, [%rd6+200];
	xor.b32  	%r330, %r330, %r270;
	ld.global.u32 	%r271, [%rd6+204];
	xor.b32  	%r329, %r329, %r271;
	ld.global.u32 	%r272, [%rd6+208];
	xor.b32  	%r328, %r328, %r272;
	ld.global.u32 	%r273, [%rd6+212];
	xor.b32  	%r327, %r327, %r273;
	ld.global.u32 	%r274, [%rd6+216];
	xor.b32  	%r326, %r326, %r274;
$L__BB0_28:
	and.b32  	%r276, %r196, 2048;
	setp.eq.s32 	%p15, %r276, 0;
	@%p15 bra 	$L__BB0_30;
	ld.global.u32 	%r277, [%rd6+220];
	xor.b32  	%r330, %r330, %r277;
	ld.global.u32 	%r278, [%rd6+224];
	xor.b32  	%r329, %r329, %r278;
	ld.global.u32 	%r279, [%rd6+228];
	xor.b32  	%r328, %r328, %r279;
	ld.global.u32 	%r280, [%rd6+232];
	xor.b32  	%r327, %r327, %r280;
	ld.global.u32 	%r281, [%rd6+236];
	xor.b32  	%r326, %r326, %r281;
$L__BB0_30:
	and.b32  	%r283, %r196, 4096;
	setp.eq.s32 	%p16, %r283, 0;
	@%p16 bra 	$L__BB0_32;
	ld.global.u32 	%r284, [%rd6+240];
	xor.b32  	%r330, %r330, %r284;
	ld.global.u32 	%r285, [%rd6+244];
	xor.b32  	%r329, %r329, %r285;
	ld.global.u32 	%r286, [%rd6+248];
	xor.b32  	%r328, %r328, %r286;
	ld.global.u32 	%r287, [%rd6+252];
	xor.b32  	%r327, %r327, %r287;
	ld.global.u32 	%r288, [%rd6+256];
	xor.b32  	%r326, %r326, %r288;
$L__BB0_32:
	and.b32  	%r290, %r196, 8192;
	setp.eq.s32 	%p17, %r290, 0;
	@%p17 bra 	$L__BB0_34;
	ld.global.u32 	%r291, [%rd6+260];
	xor.b32  	%r330, %r330, %r291;
	ld.global.u32 	%r292, [%rd6+264];
	xor.b32  	%r329, %r329, %r292;
	ld.global.u32 	%r293, [%rd6+268];
	xor.b32  	%r328, %r328, %r293;
	ld.global.u32 	%r294, [%rd6+272];
	xor.b32  	%r327, %r327, %r294;
	ld.global.u32 	%r295, [%rd6+276];
	xor.b32  	%r326, %r326, %r295;
$L__BB0_34:
	and.b32  	%r297, %r196, 16384;
	setp.eq.s32 	%p18, %r297, 0;
	@%p18 bra 	$L__BB0_36;
	ld.global.u32 	%r298, [%rd6+280];
	xor.b32  	%r330, %r330, %r298;
	ld.global.u32 	%r299, [%rd6+284];
	xor.b32  	%r329, %r329, %r299;
	ld.global.u32 	%r300, [%rd6+288];
	xor.b32  	%r328, %r328, %r300;
	ld.global.u32 	%r301, [%rd6+292];
	xor.b32  	%r327, %r327, %r301;
	ld.global.u32 	%r302, [%rd6+296];
	xor.b32  	%r326, %r326, %r302;
$L__BB0_36:
	and.b32  	%r304, %r196, 32768;
	setp.eq.s32 	%p19, %r304, 0;
	@%p19 bra 	$L__BB0_38;
	ld.global.u32 	%r305, [%rd6+300];
	xor.b32  	%r330, %r330, %r305;
	ld.global.u32 	%r306, [%rd6+304];
	xor.b32  	%r329, %r329, %r306;
	ld.global.u32 	%r307, [%rd6+308];
	xor.b32  	%r328, %r328, %r307;
	ld.global.u32 	%r308, [%rd6+312];
	xor.b32  	%r327, %r327, %r308;
	ld.global.u32 	%r309, [%rd6+316];
	xor.b32  	%r326, %r326, %r309;
$L__BB0_38:
	add.s32 	%r325, %r325, 16;
	setp.ne.s32 	%p20, %r325, 32;
	@%p20 bra 	$L__BB0_6;
	mad.lo.s32 	%r310, %r319, -31, %r11;
	add.s32 	%r319, %r310, 1;
	setp.ne.s32 	%p21, %r319, 5;
	@%p21 bra 	$L__BB0_5;
	st.global.u32 	[%rd2+4], %r330;
	st.global.u32 	[%rd2+8], %r329;
	st.global.u32 	[%rd2+12], %r328;
	st.global.u32 	[%rd2+16], %r327;
	st.global.u32 	[%rd2+20], %r326;
	add.s32 	%r313, %r313, 1;
	setp.lt.u32 	%p22, %r313, %r2;
	@%p22 bra 	$L__BB0_4;
$L__BB0_41:
	shr.u64 	%rd7, %rd17, 2;
	add.s32 	%r312, %r312, 1;
	setp.gt.u64 	%p23, %rd17, 3;
	mov.u64 	%rd17, %rd7;
	@%p23 bra 	$L__BB0_2;
$L__BB0_42:
	mov.b32 	%r311, 0;
	st.global.v2.u32 	[%rd2+24], {%r311, %r311};
	st.global.u32 	[%rd2+32], %r311;
	mov.b64 	%rd16, 0;
	st.global.u64 	[%rd2+40], %rd16;
	ret;

}
	// .globl	_Z11gpu_fkpathsP17curandStateXORWOWPd6MatrixS2_S1_S2_S2_
.visible .entry _Z11gpu_fkpathsP17curandStateXORWOWPd6MatrixS2_S1_S2_S2_(
	.param .u64 .ptr .align 1 _Z11gpu_fkpathsP17curandStateXORWOWPd6MatrixS2_S1_S2_S2__param_0,
	.param .u64 .ptr .align 1 _Z11gpu_fkpathsP17curandStateXORWOWPd6MatrixS2_S1_S2_S2__param_1,
	.param .align 8 .b8 _Z11gpu_fkpathsP17curandStateXORWOWPd6MatrixS2_S1_S2_S2__param_2[16],
	.param .align 8 .b8 _Z11gpu_fkpathsP17curandStateXORWOWPd6MatrixS2_S1_S2_S2__param_3[16],
	.param .u64 .ptr .align 1 _Z11gpu_fkpathsP17curandStateXORWOWPd6MatrixS2_S1_S2_S2__param_4,
	.param .align 8 .b8 _Z11gpu_fkpathsP17curandStateXORWOWPd6MatrixS2_S1_S2_S2__param_5[16],
	.param .align 8 .b8 _Z11gpu_fkpathsP17curandStateXORWOWPd6MatrixS2_S1_S2_S2__param_6[16]
)
{
	.reg .pred 	%p<23>;
	.reg .b32 	%r<173>;
	.reg .b32 	%f<80>;
	.reg .b64 	%rd<30>;
	.reg .b64 	%fd<99>;

	ld.param.u64 	%rd5, [_Z11gpu_fkpathsP17curandStateXORWOWPd6MatrixS2_S1_S2_S2__param_6+8];
	ld.param.u64 	%rd3, [_Z11gpu_fkpathsP17curandStateXORWOWPd6MatrixS2_S1_S2_S2__param_3+8];
	ld.param.u64 	%rd2, [_Z11gpu_fkpathsP17curandStateXORWOWPd6MatrixS2_S1_S2_S2__param_2+8];
	ld.param.u32 	%r60, [_Z11gpu_fkpathsP17curandStateXORWOWPd6MatrixS2_S1_S2_S2__param_5];
	ld.param.u64 	%rd6, [_Z11gpu_fkpathsP17curandStateXORWOWPd6MatrixS2_S1_S2_S2__param_5+8];
	ld.param.u64 	%rd7, [_Z11gpu_fkpathsP17curandStateXORWOWPd6MatrixS2_S1_S2_S2__param_0];
	ld.param.u64 	%rd8, [_Z11gpu_fkpathsP17curandStateXORWOWPd6MatrixS2_S1_S2_S2__param_1];
	ld.param.v2.u32 	{%r54, %r55}, [_Z11gpu_fkpathsP17curandStateXORWOWPd6MatrixS2_S1_S2_S2__param_2];
	ld.param.v2.u32 	{%r56, %r57}, [_Z11gpu_fkpathsP17curandStateXORWOWPd6MatrixS2_S1_S2_S2__param_3];
	ld.param.v2.u32 	{%r58, %r59}, [_Z11gpu_fkpathsP17curandStateXORWOWPd6MatrixS2_S1_S2_S2__param_6];
	cvta.to.global.u64 	%rd9, %rd8;
	cvta.to.global.u64 	%rd10, %rd7;
	cvta.to.global.u64 	%rd11, %rd6;
	mov.u32 	%r1, %ctaid.x;
	mov.u32 	%r61, %tid.x;
	mov.u32 	%r62, %ntid.x;
	mad.lo.s32 	%r63, %r1, %r62, %r61;
	mul.wide.u32 	%rd12, %r63, 48;
	add.s64 	%rd1, %rd10, %rd12;
	ld.global.v2.u32 	{%r158, %r157}, [%rd1];
	ld.global.v2.u32 	{%r156, %r162}, [%rd1+8];
	ld.global.v2.u32 	{%r161, %r160}, [%rd1+16];
	ld.global.v2.u32 	{%r159, %r9}, [%rd1+24];
	ld.global.f32 	%f76, [%rd1+32];
	ld.global.f64 	%fd1, [%rd1+40];
	ld.global.f64 	%fd2, [%rd9+8];
	ld.global.f64 	%fd3, [%rd9];
	sub.f64 	%fd34, %fd2, %fd3;
	add.s32 	%r64, %r54, -1;
	cvt.rn.f64.s32 	%fd35, %r64;
	div.rn.f64 	%fd4, %fd34, %fd35;
	ld.global.f64 	%fd5, [%rd9+24];
	ld.global.f64 	%fd6, [%rd9+16];
	sub.f64 	%fd36, %fd5, %fd6;
	add.s32 	%r65, %r55, -1;
	cvt.rn.f64.s32 	%fd37, %r65;
	div.rn.f64 	%fd7, %fd36, %fd37;
	mul.lo.s32 	%r66, %r60, %r1;
	mul.wide.s32 	%rd13, %r66, 8;
	add.s64 	%rd14, %rd11, %rd13;
	ld.global.f64 	%fd92, [%rd14];
	ld.global.f64 	%fd93, [%rd14+8];
	sub.f64 	%fd38, %fd92, %fd3;
	sub.f64 	%fd39, %fd92, %fd2;
	mul.f64 	%fd40, %fd38, %fd39;
	setp.geu.f64 	%p1, %fd40, 0d0000000000000000;
	mov.f64 	%fd97, 0d8000000000000000;
	@%p1 bra 	$L__BB1_9;
	mov.f64 	%fd94, 0d0000000000000000;
$L__BB1_2:
	sub.f64 	%fd42, %fd93, %fd6;
	sub.f64 	%fd43, %fd93, %fd5;
	mul.f64 	%fd44, %fd42, %fd43;
	setp.geu.f64 	%p2, %fd44, 0d0000000000000000;
	@%p2 bra 	$L__BB1_8;
	ld.param.u64 	%rd28, [_Z11gpu_fkpathsP17curandStateXORWOWPd6MatrixS2_S1_S2_S2__param_4];
	sub.f64 	%fd45, %fd92, %fd3;
	div.rn.f64 	%fd46, %fd45, %fd4;
	cvt.rpi.f64.f64 	%fd47, %fd46;
	cvt.rzi.s32.f64 	%r67, %fd47;
	sub.f64 	%fd48, %fd93, %fd6;
	div.rn.f64 	%fd49, %fd48, %fd7;
	cvt.rpi.f64.f64 	%fd50, %fd49;
	cvt.rzi.s32.f64 	%r68, %fd50;
	setp.lt.s32 	%p3, %r67, 0;
	setp.lt.s32 	%p4, %r67, %r54;
	add.s32 	%r69, %r54, -1;
	selp.b32 	%r70, %r67, %r69, %p4;
	selp.b32 	%r71, 0, %r70, %p3;
	setp.lt.s32 	%p5, %r68, 0;
	setp.lt.s32 	%p6, %r68, %r55;
	add.s32 	%r72, %r55, -1;
	selp.b32 	%r73, %r68, %r72, %p6;
	selp.b32 	%r74, 0, %r73, %p5;
	mad.lo.s32 	%r75, %r74, %r56, %r71;
	cvta.to.global.u64 	%rd15, %rd3;
	mul.wide.s32 	%rd16, %r75, 8;
	add.s64 	%rd17, %rd15, %rd16;
	ld.global.f64 	%fd51, [%rd17];
	mul.wide.s32 	%rd18, %r54, 8;
	add.s64 	%rd19, %rd17, %rd18;
	ld.global.f64 	%fd13, [%rd19];
	fma.rn.f64 	%fd14, %fd51, 0dC16312D000000000, %fd92;
	cvta.to.global.u64 	%rd20, %rd28;
	ld.global.f64 	%fd52, [%rd20];
	add.f64 	%fd53, %fd52, %fd52;
	sqrt.rn.f64 	%fd15, %fd53;
	setp.eq.s32 	%p7, %r159, 1;
	mov.u32 	%r146, %r160;
	mov.u32 	%r147, %r161;
	mov.u32 	%r148, %r162;
	mov.f32 	%f75, %f76;
	@%p7 bra 	$L__BB1_5;
	shr.u32 	%r76, %r157, 2;
	xor.b32  	%r77, %r76, %r157;
	shl.b32 	%r78, %r160, 4;
	shl.b32 	%r79, %r77, 1;
	xor.b32  	%r80, %r78, %r79;
	xor.b32  	%r81, %r80, %r160;
	xor.b32  	%r147, %r81, %r77;
	add.s32 	%r82, %r158, %r147;
	add.s32 	%r83, %r82, 362437;
	shr.u32 	%r84, %r156, 2;
	xor.b32  	%r85, %r84, %r156;
	shl.b32 	%r86, %r147, 4;
	shl.b32 	%r87, %r85, 1;
	xor.b32  	%r88, %r87, %r86;
	xor.b32  	%r89, %r88, %r85;
	xor.b32  	%r146, %r89, %r147;
	add.s32 	%r158, %r158, 724874;
	add.s32 	%r90, %r146, %r158;
	cvt.rn.f32.u32 	%f14, %r83;
	fma.rn.f32 	%f15, %f14, 0f2F800000, 0f2F000000;
	cvt.rn.f32.u32 	%f16, %r90;
	fma.rn.f32 	%f17, %f16, 0f30C90FDB, 0f30490FDB;
	setp.lt.f32 	%p8, %f15, 0f00800000;
	mul.f32 	%f18, %f15, 0f4B000000;
	selp.f32 	%f19, %f18, %f15, %p8;
	selp.f32 	%f20, 0fC1B80000, 0f00000000, %p8;
	mov.b32 	%r91, %f19;
	add.s32 	%r92, %r91, -1059760811;
	and.b32  	%r93, %r92, -8388608;
	sub.s32 	%r94, %r91, %r93;
	mov.b32 	%f21, %r94;
	cvt.rn.f32.s32 	%f22, %r93;
	fma.rn.f32 	%f23, %f22, 0f34000000, %f20;
	add.f32 	%f24, %f21, 0fBF800000;
	fma.rn.f32 	%f25, %f24, 0fBE055027, 0f3E1039F6;
	fma.rn.f32 	%f26, %f25, %f24, 0fBDF8CDCC;
	fma.rn.f32 	%f27, %f26, %f24, 0f3E0F2955;
	fma.rn.f32 	%f28, %f27, %f24, 0fBE2AD8B9;
	fma.rn.f32 	%f29, %f28, %f24, 0f3E4CED0B;
	fma.rn.f32 	%f30, %f29, %f24, 0fBE7FFF22;
	fma.rn.f32 	%f31, %f30, %f24, 0f3EAAAA78;
	fma.rn.f32 	%f32, %f31, %f24, 0fBF000000;
	mul.f32 	%f33, %f24, %f32;
	fma.rn.f32 	%f34, %f33, %f24, %f24;
	fma.rn.f32 	%f35, %f23, 0f3F317218, %f34;
	setp.gt.u32 	%p9, %r91, 2139095039;
	fma.rn.f32 	%f36, %f19, 0f7F800000, 0f7F800000;
	selp.f32 	%f37, %f36, %f35, %p9;
	setp.eq.f32 	%p10, %f19, 0f00000000;
	mul.f32 	%f38, %f37, 0fC0000000;
	selp.f32 	%f39, 0f7F800000, %f38, %p10;
	sqrt.rn.f32 	%f40, %f39;
	sin.approx.f32 	%f41, %f17;
	cos.approx.f32 	%f42, %f17;
	mul.f32 	%f75, %f40, %f41;
	mul.f32 	%f76, %f40, %f42;
	mov.u32 	%r148, %r160;
	mov.u32 	%r156, %r161;
	mov.u32 	%r157, %r162;
	mov.u32 	%r160, %r146;
	mov.u32 	%r161, %r147;
	mov.u32 	%r162, %r148;
$L__BB1_5:
	ld.param.u64 	%rd29, [_Z11gpu_fkpathsP17curandStateXORWOWPd6MatrixS2_S1_S2_S2__param_4];
	setp.ne.s32 	%p11, %r159, 1;
	cvt.f64.f32 	%fd54, %f75;
	mul.f64 	%fd55, %fd15, 0d40A8B48E29793D2F;
	fma.rn.f64 	%fd92, %fd55, %fd54, %fd14;
	fma.rn.f64 	%fd17, %fd13, 0dC16312D000000000, %fd93;
	cvta.to.global.u64 	%rd21, %rd29;
	ld.global.f64 	%fd56, [%rd21+8];
	add.f64 	%fd57, %fd56, %fd56;
	sqrt.rn.f64 	%fd18, %fd57;
	mov.b32 	%r159, 0;
	mov.f32 	%f77, %f76;
	@%p11 bra 	$L__BB1_7;
	shr.u32 	%r97, %r157, 2;
	xor.b32  	%r98, %r97, %r157;
	shl.b32 	%r99, %r146, 4;
	shl.b32 	%r100, %r98, 1;
	xor.b32  	%r101, %r99, %r100;
	xor.b32  	%r102, %r101, %r146;
	xor.b32  	%r161, %r102, %r98;
	add.s32 	%r103, %r158, %r161;
	add.s32 	%r104, %r103, 362437;
	shr.u32 	%r105, %r156, 2;
	xor.b32  	%r106, %r105, %r156;
	shl.b32 	%r107, %r161, 4;
	shl.b32 	%r108, %r106, 1;
	xor.b32  	%r109, %r108, %r107;
	xor.b32  	%r110, %r109, %r106;
	xor.b32  	%r160, %r110, %r161;
	add.s32 	%r158, %r158, 724874;
	add.s32 	%r111, %r160, %r158;
	cvt.rn.f32.u32 	%f43, %r104;
	fma.rn.f32 	%f44, %f43, 0f2F800000, 0f2F000000;
	cvt.rn.f32.u32 	%f45, %r111;
	fma.rn.f32 	%f46, %f45, 0f30C90FDB, 0f30490FDB;
	setp.lt.f32 	%p12, %f44, 0f00800000;
	mul.f32 	%f47, %f44, 0f4B000000;
	selp.f32 	%f48, %f47, %f44, %p12;
	selp.f32 	%f49, 0fC1B80000, 0f00000000, %p12;
	mov.b32 	%r112, %f48;
	add.s32 	%r113, %r112, -1059760811;
	and.b32  	%r114, %r113, -8388608;
	sub.s32 	%r115, %r112, %r114;
	mov.b32 	%f50, %r115;
	cvt.rn.f32.s32 	%f51, %r114;
	fma.rn.f32 	%f52, %f51, 0f34000000, %f49;
	add.f32 	%f53, %f50, 0fBF800000;
	fma.rn.f32 	%f54, %f53, 0fBE055027, 0f3E1039F6;
	fma.rn.f32 	%f55, %f54, %f53, 0fBDF8CDCC;
	fma.rn.f32 	%f56, %f55, %f53, 0f3E0F2955;
	fma.rn.f32 	%f57, %f56, %f53, 0fBE2AD8B9;
	fma.rn.f32 	%f58, %f57, %f53, 0f3E4CED0B;
	fma.rn.f32 	%f59, %f58, %f53, 0fBE7FFF22;
	fma.rn.f32 	%f60, %f59, %f53, 0f3EAAAA78;
	fma.rn.f32 	%f61, %f60, %f53, 0fBF000000;
	mul.f32 	%f62, %f53, %f61;
	fma.rn.f32 	%f63, %f62, %f53, %f53;
	fma.rn.f32 	%f64, %f52, 0f3F317218, %f63;
	setp.gt.u32 	%p13, %r112, 2139095039;
	fma.rn.f32 	%f65, %f48, 0f7F800000, 0f7F800000;
	selp.f32 	%f66, %f65, %f64, %p13;
	setp.eq.f32 	%p14, %f48, 0f00000000;
	mul.f32 	%f67, %f66, 0fC0000000;
	selp.f32 	%f68, 0f7F800000, %f67, %p14;
	sqrt.rn.f32 	%f69, %f68;
	sin.approx.f32 	%f70, %f46;
	cos.approx.f32 	%f71, %f46;
	mul.f32 	%f77, %f69, %f70;
	mul.f32 	%f76, %f69, %f71;
	mov.b32 	%r159, 1;
	mov.u32 	%r162, %r146;
	mov.u32 	%r156, %r147;
	mov.u32 	%r157, %r148;
$L__BB1_7:
	cvt.f64.f32 	%fd58, %f77;
	mul.f64 	%fd59, %fd18, 0d40A8B48E29793D2F;
	fma.rn.f64 	%fd93, %fd59, %fd58, %fd17;
	add.f64 	%fd94, %fd94, 0d416312D000000000;
	sub.f64 	%fd60, %fd92, %fd3;
	sub.f64 	%fd61, %fd92, %fd2;
	mul.f64 	%fd62, %fd60, %fd61;
	setp.lt.f64 	%p15, %fd62, 0d0000000000000000;
	@%p15 bra 	$L__BB1_2;
$L__BB1_8:
	mul.f64 	%fd97, %fd94, 0dBDA5FD7FE1796495;
$L__BB1_9:
	cvta.to.global.u64 	%rd22, %rd2;
	sub.f64 	%fd63, %fd92, %fd3;
	div.rn.f64 	%fd64, %fd63, %fd4;
	cvt.rpi.f64.f64 	%fd65, %fd64;
	cvt.rzi.s32.f64 	%r116, %fd65;
	sub.f64 	%fd66, %fd93, %fd6;
	div.rn.f64 	%fd67, %fd66, %fd7;
	cvt.rpi.f64.f64 	%fd68, %fd67;
	cvt.rzi.s32.f64 	%r117, %fd68;
	setp.lt.s32 	%p16, %r116, 0;
	setp.lt.s32 	%p17, %r116, %r54;
	add.s32 	%r118, %r54, -1;
	selp.b32 	%r119, %r116, %r118, %p17;
	selp.b32 	%r120, 0, %r119, %p16;
	setp.lt.s32 	%p18, %r117, 0;
	setp.lt.s32 	%p19, %r117, %r55;
	add.s32 	%r121, %r55, -1;
	selp.b32 	%r122, %r117, %r121, %p19;
	selp.b32 	%r123, 0, %r122, %p18;
	mad.lo.s32 	%r124, %r123, %r54, %r120;
	mul.wide.s32 	%rd23, %r124, 8;
	add.s64 	%rd24, %rd22, %rd23;
	ld.global.f64 	%fd28, [%rd24];
	fma.rn.f64 	%fd69, %fd97, 0d3FF71547652B82FE, 0d4338000000000000;
	{
	.reg .b32 %temp; 
	mov.b64 	{%r51, %temp}, %fd69;
	}
	mov.f64 	%fd70, 0dC338000000000000;
	add.rn.f64 	%fd71, %fd69, %fd70;
	fma.rn.f64 	%fd72, %fd71, 0dBFE62E42FEFA39EF, %fd97;
	fma.rn.f64 	%fd73, %fd71, 0dBC7ABC9E3B39803F, %fd72;
	fma.rn.f64 	%fd74, %fd73, 0d3E5ADE1569CE2BDF, 0d3E928AF3FCA213EA;
	fma.rn.f64 	%fd75, %fd74, %fd73, 0d3EC71DEE62401315;
	fma.rn.f64 	%fd76, %fd75, %fd73, 0d3EFA01997C89EB71;
	fma.rn.f64 	%fd77, %fd76, %fd73, 0d3F2A01A014761F65;
	fma.rn.f64 	%fd78, %fd77, %fd73, 0d3F56C16C1852B7AF;
	fma.rn.f64 	%fd79, %fd78, %fd73, 0d3F81111111122322;
	fma.rn.f64 	%fd80, %fd79, %fd73, 0d3FA55555555502A1;
	fma.rn.f64 	%fd81, %fd80, %fd73, 0d3FC5555555555511;
	fma.rn.f64 	%fd82, %fd81, %fd73, 0d3FE000000000000B;
	fma.rn.f64 	%fd83, %fd82, %fd73, 0d3FF0000000000000;
	fma.rn.f64 	%fd84, %fd83, %fd73, 0d3FF0000000000000;
	{
	.reg .b32 %temp; 
	mov.b64 	{%r52, %temp}, %fd84;
	}
	{
	.reg .b32 %temp; 
	mov.b64 	{%temp, %r53}, %fd84;
	}
	shl.b32 	%r125, %r51, 20;
	add.s32 	%r126, %r125, %r53;
	mov.b64 	%fd98, {%r52, %r126};
	{
	.reg .b32 %temp; 
	mov.b64 	{%temp, %r127}, %fd97;
	}
	mov.b32 	%f72, %r127;
	abs.f32 	%f13, %f72;
	setp.lt.f32 	%p20, %f13, 0f4086232B;
	@%p20 bra 	$L__BB1_12;
	setp.lt.f64 	%p21, %fd97, 0d0000000000000000;
	add.f64 	%fd85, %fd97, 0d7FF0000000000000;
	selp.f64 	%fd98, 0d0000000000000000, %fd85, %p21;
	setp.geu.f32 	%p22, %f13, 0f40874800;
	@%p22 bra 	$L__BB1_12;
	shr.u32 	%r128, %r51, 31;
	add.s32 	%r129, %r51, %r128;
	shr.s32 	%r130, %r129, 1;
	shl.b32 	%r131, %r130, 20;
	add.s32 	%r132, %r53, %r131;
	mov.b64 	%fd86, {%r52, %r132};
	sub.s32 	%r133, %r51, %r130;
	shl.b32 	%r134, %r133, 20;
	add.s32 	%r135, %r134, 1072693248;
	mov.b32 	%r136, 0;
	mov.b64 	%fd87, {%r136, %r135};
	mul.f64 	%fd98, %fd87, %fd86;
$L__BB1_12:
	cvta.to.global.u64 	%rd25, %rd5;
	mul.f64 	%fd88, %fd28, %fd98;
	mov.u32 	%r137, %tid.x;
	mad.lo.s32 	%r138, %r58, %r1, %r137;
	mul.wide.s32 	%rd26, %r138, 8;
	add.s64 	%rd27, %rd25, %rd26;
	st.global.f64 	[%rd27], %fd88;
	st.global.v2.u32 	[%rd1], {%r158, %r157};
	st.global.v2.u32 	[%rd1+8], {%r156, %r162};
	st.global.v2.u32 	[%rd1+16], {%r161, %r160};
	st.global.v2.u32 	[%rd1+24], {%r159, %r9};
	st.global.f32 	[%rd1+32], %f76;
	st.global.f64 	[%rd1+40], %fd1;
	ret;

}


// ===== COMPILED SASS (sm_100) =====

	.target	sm_100

	.elftype	@"ET_EXEC"


//--------------------- .note.nv.tkinfo           --------------------------
	.section	.note.nv.tkinfo,"",@"SHT_NOTE"
	.sectionflags	@"SHF_NOTE_NV_TKINFO"
	.tkinfo
        /*0018*/ 	.word	0x00000002
        /*0030*/ 	.string	""
        /*0030*/ 	.string	"ptxas"
        /*0030*/ 	.string	"Cuda compilation tools, release 13.0, V13.0.88"
        /*0030*/ 	.string	"Build cuda_13.0.r13.0/compiler.36424714_0"
        /*0030*/ 	.string	"-arch sm_100 -m 64 "



//--------------------- .note.nv.cuinfo           --------------------------
	.section	.note.nv.cuinfo,"",@"SHT_NOTE"
	.sectionflags	@"SHF_NOTE_NV_CUINFO"
        /*0018*/ 	.short	0x0002
        /*001a*/ 	.short	0x0064
        /*001c*/ 	.short	0x0082
	.zero		2


//--------------------- .nv.info                  --------------------------
	.section	.nv.info,"",@"SHT_CUDA_INFO"
	.align	4


	//----- nvinfo : EIATTR_REGCOUNT
	.align		4
        /*0000*/ 	.byte	0x04, 0x2f
        /*0002*/ 	.short	(.L_10 - .L_9)
	.align		4
.L_9:
        /*0004*/ 	.word	index@(_Z12setup_kernelP17curandStateXORWOW)
        /*0008*/ 	.word	0x0000001f


	//----- nvinfo : EIATTR_FRAME_SIZE
	.align		4
.L_10:
        /*000c*/ 	.byte	0x04, 0x11
        /*000e*/ 	.short	(.L_12 - .L_11)
	.align		4
.L_11:
        /*0010*/ 	.word	index@(_Z12setup_kernelP17curandStateXORWOW)
        /*0014*/ 	.word	0x00000000


	//----- nvinfo : EIATTR_REGCOUNT
	.align		4
.L_12:
        /*0018*/ 	.byte	0x04, 0x2f
        /*001a*/ 	.short	(.L_14 - .L_13)
	.align		4
.L_13:
        /*001c*/ 	.word	index@(_Z11gpu_fkpathsP17curandStateXORWOWPd6MatrixS2_S1_S2_S2_)
        /*0020*/ 	.word	0x00000038


	//----- nvinfo : EIATTR_FRAME_SIZE
	.align		4
.L_14:
        /*0024*/ 	.byte	0x04, 0x11
        /*0026*/ 	.short	(.L_16 - .L_15)
	.align		4
.L_15:
        /*0028*/ 	.word	index@($__internal_2_$__cuda_sm20_sqrt_rn_f32_slowpath)
        /*002c*/ 	.word	0x00000000


	//----- nvinfo : EIATTR_FRAME_SIZE
	.align		4
.L_16:
        /*0030*/ 	.byte	0x04, 0x11
        /*0032*/ 	.short	(.L_18 - .L_17)
	.align		4
.L_17:
        /*0034*/ 	.word	index@($__internal_1_$__cuda_sm20_dsqrt_rn_f64_mediumpath_v1)
        /*0038*/ 	.word	0x00000000


	//----- nvinfo : EIATTR_FRAME_SIZE
	.align		4
.L_18:
        /*003c*/ 	.byte	0x04, 0x11
        /*003e*/ 	.short	(.L_20 - .L_19)
	.align		4
.L_19:
        /*0040*/ 	.word	index@($__internal_0_$__cuda_sm20_div_rn_f64_full)
        /*0044*/ 	.word	0x00000000


	//----- nvinfo : EIATTR_FRAME_SIZE
	.align		4
.L_20:
        /*0048*/ 	.byte	0x04, 0x11
        /*004a*/ 	.short	(.L_22 - .L_21)
	.align		4
.L_21:
        /*004c*/ 	.word	index@(_Z11gpu_fkpathsP17curandStateXORWOWPd6MatrixS2_S1_S2_S2_)
        /*0050*/ 	.word	0x00000000


	//----- nvinfo : EIATTR_MIN_STACK_SIZE
	.align		4
.L_22:
        /*0054*/ 	.byte	0x04, 0x12
        /*0056*/ 	.short	(.L_24 - .L_23)
	.align		4
.L_23:
        /*0058*/ 	.word	index@(_Z11gpu_fkpathsP17curandStateXORWOWPd6MatrixS2_S1_S2_S2_)
        /*005c*/ 	.word	0x00000000


	//----- nvinfo : EIATTR_MIN_STACK_SIZE
	.align		4
.L_24:
        /*0060*/ 	.byte	0x04, 0x12
        /*0062*/ 	.short	(.L_26 - .L_25)
	.align		4
.L_25:
        /*0064*/ 	.word	index@(_Z12setup_kernelP17curandStateXORWOW)
        /*0068*/ 	.word	0x00000000
.L_26:


//--------------------- .nv.compat                --------------------------
	.section	.nv.compat,"",@"SHT_CUDA_COMPAT_INFO"
	.align	4
        /*0000*/ 	.byte	0x02, 0x09, 0x00, 0x00, 0x02, 0x02, 0x01, 0x00, 0x02, 0x05, 0x05, 0x00, 0x03, 0x07, 0x01, 0x01
        /*0010*/ 	.byte	0x02, 0x03, 0x00, 0x00, 0x02, 0x06, 0x01, 0x00, 0x04, 0x0b, 0x08, 0x00, 0x01, 0x00, 0x00, 0x00
        /*0020*/ 	.byte	0x00, 0x00, 0x00, 0x00


//--------------------- .nv.info._Z11gpu_fkpathsP17curandStateXORWOWPd6MatrixS2_S1_S2_S2_ --------------------------
	.section	.nv.info._Z11gpu_fkpathsP17curandStateXORWOWPd6MatrixS2_S1_S2_S2_,"",@"SHT_CUDA_INFO"
	.sectionflags	@""
	.align	4


	//----- nvinfo : EIATTR_CUDA_API_VERSION
	.align		4
        /*0000*/ 	.byte	0x04, 0x37
        /*0002*/ 	.short	(.L_28 - .L_27)
.L_27:
        /*0004*/ 	.word	0x00000082


	//----- nvinfo : EIATTR_KPARAM_INFO
	.align		4
.L_28:
        /*0008*/ 	.byte	0x04, 0x17
        /*000a*/ 	.short	(.L_30 - .L_29)
.L_29:
        /*000c*/ 	.word	0x00000000
        /*0010*/ 	.short	0x0006
        /*0012*/ 	.short	0x0048
        /*0014*/ 	.byte	0x00, 0xf0, 0x41, 0x00


	//----- nvinfo : EIATTR_KPARAM_INFO
	.align		4
.L_30:
        /*0018*/ 	.byte	0x04, 0x17
        /*001a*/ 	.short	(.L_32 - .L_31)
.L_31:
        /*001c*/ 	.word	0x00000000
        /*0020*/ 	.short	0x0005
        /*0022*/ 	.short	0x0038
        /*0024*/ 	.byte	0x00, 0xf0, 0x41, 0x00


	//----- nvinfo : EIATTR_KPARAM_INFO
	.align		4
.L_32:
        /*0028*/ 	.byte	0x04, 0x17
        /*002a*/ 	.short	(.L_34 - .L_33)
.L_33:
        /*002c*/ 	.word	0x00000000
        /*0030*/ 	.short	0x0004
        /*0032*/ 	.short	0x0030
        /*0034*/ 	.byte	0x00, 0xf5, 0x21, 0x00


	//----- nvinfo : EIATTR_KPARAM_INFO
	.align		4
.L_34:
        /*0038*/ 	.byte	0x04, 0x17
        /*003a*/ 	.short	(.L_36 - .L_35)
.L_35:
        /*003c*/ 	.word	0x00000000
        /*0040*/ 	.short	0x0003
        /*0042*/ 	.short	0x0020
        /*0044*/ 	.byte	0x00, 0xf0, 0x41, 0x00


	//----- nvinfo : EIATTR_KPARAM_INFO
	.align		4
.L_36:
        /*0048*/ 	.byte	0x04, 0x17
        /*004a*/ 	.short	(.L_38 - .L_37)
.L_37:
        /*004c*/ 	.word	0x00000000
        /*0050*/ 	.short	0x0002
        /*0052*/ 	.short	0x0010
        /*0054*/ 	.byte	0x00, 0xf0, 0x41, 0x00


	//----- nvinfo : EIATTR_KPARAM_INFO
	.align		4
.L_38:
        /*0058*/ 	.byte	0x04, 0x17
        /*005a*/ 	.short	(.L_40 - .L_39)
.L_39:
        /*005c*/ 	.word	0x00000000
        /*0060*/ 	.short	0x0001
        /*0062*/ 	.short	0x0008
        /*0064*/ 	.byte	0x00, 0xf5, 0x21, 0x00


	//----- nvinfo : EIATTR_KPARAM_INFO
	.align		4
.L_40:
        /*0068*/ 	.byte	0x04, 0x17
        /*006a*/ 	.short	(.L_42 - .L_41)
.L_41:
        /*006c*/ 	.word	0x00000000
        /*0070*/ 	.short	0x0000
        /*0072*/ 	.short	0x0000
        /*0074*/ 	.byte	0x00, 0xf5, 0x21, 0x00


	//----- nvinfo : EIATTR_SPARSE_MMA_MASK
	.align		4
.L_42:
        /*0078*/ 	.byte	0x03, 0x50
        /*007a*/ 	.short	0x0000


	//----- nvinfo : EIATTR_MAXREG_COUNT
	.align		4
        /*007c*/ 	.byte	0x03, 0x1b
        /*007e*/ 	.short	0x00ff


	//----- nvinfo : EIATTR_MERCURY_ISA_VERSION
	.align		4
        /*0080*/ 	.byte	0x03, 0x5f
        /*0082*/ 	.short	0x0101


	//----- nvinfo : EIATTR_VRC_CTA_INIT_COUNT
	.align		4
        /*0084*/ 	.byte	0x02, 0x4a
	.zero		1
	.zero		1


	//----- nvinfo : EIATTR_EXIT_INSTR_OFFSETS
	.align		4
        /*0088*/ 	.byte	0x04, 0x1c
        /*008a*/ 	.short	(.L_44 - .L_43)


	//   ....[0]....
.L_43:
        /*008c*/ 	.word	0x00001ff0


	//----- nvinfo : EIATTR_CRS_STACK_SIZE
	.align		4
.L_44:
        /*0090*/ 	.byte	0x04, 0x1e
        /*0092*/ 	.short	(.L_46 - .L_45)
.L_45:
        /*0094*/ 	.word	0x00000000


	//----- nvinfo : EIATTR_CBANK_PARAM_SIZE
	.align		4
.L_46:
        /*0098*/ 	.byte	0x03, 0x19
        /*009a*/ 	.short	0x0058


	//----- nvinfo : EIATTR_PARAM_CBANK
	.align		4
        /*009c*/ 	.byte	0x04, 0x0a
        /*009e*/ 	.short	(.L_48 - .L_47)
	.align		4
.L_47:
        /*00a0*/ 	.word	index@(.nv.constant0._Z11gpu_fkpathsP17curandStateXORWOWPd6MatrixS2_S1_S2_S2_)
        /*00a4*/ 	.short	0x0380
        /*00a6*/ 	.short	0x0058


	//----- nvinfo : EIATTR_SW_WAR
	.align		4
.L_48:
        /*00a8*/ 	.byte	0x04, 0x36
        /*00aa*/ 	.short	(.L_50 - .L_49)
.L_49:
        /*00ac*/ 	.word	0x00000008
.L_50:


//--------------------- .nv.info._Z12setup_kernelP17curandStateXORWOW --------------------------
	.section	.nv.info._Z12setup_kernelP17curandStateXORWOW,"",@"SHT_CUDA_INFO"
	.sectionflags	@""
	.align	4


	//----- nvinfo : EIATTR_CUDA_API_VERSION
	.align		4
        /*0000*/ 	.byte	0x04, 0x37
        /*0002*/ 	.short	(.L_52 - .L_51)
.L_51:
        /*0004*/ 	.word	0x00000082


	//----- nvinfo : EIATTR_KPARAM_INFO
	.align		4
.L_52:
        /*0008*/ 	.byte	0x04, 0x17
        /*000a*/ 	.short	(.L_54 - .L_53)
.L_53:
        /*000c*/ 	.word	0x00000000
        /*0010*/ 	.short	0x0000
        /*0012*/ 	.short	0x0000
        /*0014*/ 	.byte	0x00, 0xf5, 0x21, 0x00


	//----- nvinfo : EIATTR_SPARSE_MMA_MASK
	.align		4
.L_54:
        /*0018*/ 	.byte	0x03, 0x50
        /*001a*/ 	.short	0x0000


	//----- nvinfo : EIATTR_MAXREG_COUNT
	.align		4
        /*001c*/ 	.byte	0x03, 0x1b
        /*001e*/ 	.short	0x00ff


	//----- nvinfo : EIATTR_MERCURY_ISA_VERSION
	.align		4
        /*0020*/ 	.byte	0x03, 0x5f
        /*0022*/ 	.short	0x0101


	//----- nvinfo : EIATTR_VRC_CTA_INIT_COUNT
	.align		4
        /*0024*/ 	.byte	0x02, 0x4a
	.zero		1
	.zero		1


	//----- nvinfo : EIATTR_EXIT_INSTR_OFFSETS
	.align		4
        /*0028*/ 	.byte	0x04, 0x1c
        /*002a*/ 	.short	(.L_56 - .L_55)


	//   ....[0]....
.L_55:
        /*002c*/ 	.word	0x00000e70


	//----- nvinfo : EIATTR_CRS_STACK_SIZE
	.align		4
.L_56:
        /*0030*/ 	.byte	0x04, 0x1e
        /*0032*/ 	.short	(.L_58 - .L_57)
.L_57:
        /*0034*/ 	.word	0x00000000


	//----- nvinfo : EIATTR_CBANK_PARAM_SIZE
	.align		4
.L_58:
        /*0038*/ 	.byte	0x03, 0x19
        /*003a*/ 	.short	0x0008


	//----- nvinfo : EIATTR_PARAM_CBANK
	.align		4
        /*003c*/ 	.byte	0x04, 0x0a
        /*003e*/ 	.short	(.L_60 - .L_59)
	.align		4
.L_59:
        /*0040*/ 	.word	index@(.nv.constant0._Z12setup_kernelP17curandStateXORWOW)
        /*0044*/ 	.short	0x0380
        /*0046*/ 	.short	0x0008


	//----- nvinfo : EIATTR_SW_WAR
	.align		4
.L_60:
        /*0048*/ 	.byte	0x04, 0x36
        /*004a*/ 	.short	(.L_62 - .L_61)
.L_61:
        /*004c*/ 	.word	0x00000008
.L_62:


//--------------------- .nv.callgraph             --------------------------
	.section	.nv.callgraph,"",@"SHT_CUDA_CALLGRAPH"
	.align	4
	.sectionentsize	8
	.align		4
        /*0000*/ 	.word	0x00000000
	.align		4
        /*0004*/ 	.word	0xffffffff
	.align		4
        /*0008*/ 	.word	0x00000000
	.align		4
        /*000c*/ 	.word	0xfffffffe
	.align		4
        /*0010*/ 	.word	0x00000000
	.align		4
        /*0014*/ 	.word	0xfffffffd
	.align		4
        /*0018*/ 	.word	0x00000000
	.align		4
        /*001c*/ 	.word	0xfffffffc


//--------------------- .nv.constant4             --------------------------
	.section	.nv.constant4,"a",@progbits
	.align	8
	.align		8
.nv.constant4:
        /*0000*/ 	.dword	precalc_xorwow_matrix
	.align		8
        /*0008*/ 	.dword	precalc_xorwow_offset_matrix
	.align		8
        /*0010*/ 	.dword	mrg32k3aM1
	.align		8
        /*0018*/ 	.dword	mrg32k3aM2
	.align		8
        /*0020*/ 	.dword	mrg32k3aM1SubSeq
	.align		8
        /*0028*/ 	.dword	mrg32k3aM2SubSeq
	.align		8
        /*0030*/ 	.dword	mrg32k3aM1Seq
	.align		8
        /*0038*/ 	.dword	mrg32k3aM2Seq


//--------------------- .nv.constant3             --------------------------
	.section	.nv.constant3,"a",@progbits
	.align	8
.nv.constant3:
	.type		__cr_lgamma_table,@object
	.size		__cr_lgamma_table,(.L_8 - __cr_lgamma_table)
__cr_lgamma_table:
        /*0000*/ 	.byte	0x00, 0x00, 0x00, 0x00, 0x00, 0x00, 0x00, 0x00, 0x00, 0x00, 0x00, 0x00, 0x00, 0x00, 0x00, 0x00
        /*0010*/ 	.byte	0xef, 0x39, 0xfa, 0xfe, 0x42, 0x2e, 0xe6, 0x3f, 0x02, 0x20, 0x2a, 0xfa, 0x0b, 0xab, 0xfc, 0x3f
        /*0020*/ 	.byte	0xf9, 0x2c, 0x92, 0x7c, 0xa7, 0x6c, 0x09, 0x40, 0xc9, 0x79, 0x44, 0x3c, 0x64, 0x26, 0x13, 0x40
        /*0030*/ 	.byte	0xca, 0x01, 0xcf, 0x3a, 0x27, 0x51, 0x1a, 0x40, 0x30, 0xcc, 0x2d, 0xf3, 0xe1, 0x0c, 0x21, 0x40
        /*0040*/ 	.byte	0x0d, 0xb7, 0xfc, 0x82, 0x8e, 0x35, 0x25, 0x40
.L_8:


//--------------------- .text._Z11gpu_fkpathsP17curandStateXORWOWPd6MatrixS2_S1_S2_S2_ --------------------------
	.section	.text._Z11gpu_fkpathsP17curandStateXORWOWPd6MatrixS2_S1_S2_S2_,"ax",@progbits
	.align	128
        .global         _Z11gpu_fkpathsP17curandStateXORWOWPd6MatrixS2_S1_S2_S2_
        .type           _Z11gpu_fkpathsP17curandStateXORWOWPd6MatrixS2_S1_S2_S2_,@function
        .size           _Z11gpu_fkpathsP17curandStateXORWOWPd6MatrixS2_S1_S2_S2_,(.L_x_50 - _Z11gpu_fkpathsP17curandStateXORWOWPd6MatrixS2_S1_S2_S2_)
        .other          _Z11gpu_fkpathsP17curandStateXORWOWPd6MatrixS2_S1_S2_S2_,@"STO_CUDA_ENTRY STV_DEFAULT"
_Z11gpu_fkpathsP17curandStateXORWOWPd6MatrixS2_S1_S2_S2_:
.text._Z11gpu_fkpathsP17curandStateXORWOWPd6MatrixS2_S1_S2_S2_:
[----:B------:R-:W-:Y:S08]  /*0000*/  LDC R1, c[0x0][0x37c] ;  /* 0x0000df00ff017b82 */ /* 0x000ff00000000800 */
[----:B------:R-:W0:Y:S01]  /*0010*/  LDC.64 R2, c[0x0][0x388] ;  /* 0x0000e200ff027b82 */ /* 0x000e220000000a00 */
[----:B------:R-:W0:Y:S01]  /*0020*/  LDCU.64 UR6, c[0x0][0x358] ;  /* 0x00006b00ff0677ac */ /* 0x000e220008000a00 */
[----:B------:R-:W1:Y:S01]  /*0030*/  S2R R5, SR_TID.X ;  /* 0x0000000000057919 */ /* 0x000e620000002100 */
[----:B------:R-:W2:Y:S05]  /*0040*/  LDCU UR4, c[0x0][0x390] ;  /* 0x00007200ff0477ac */ /* 0x000eaa0008000800 */
[----:B------:R-:W1:Y:S08]  /*0050*/  S2UR UR5, SR_CTAID.X ;  /* 0x00000000000579c3 */ /* 0x000e700000002500 */
[----:B------:R-:W1:Y:S01]  /*0060*/  LDC R0, c[0x0][0x360] ;  /* 0x0000d800ff007b82 */ /* 0x000e620000000800 */
[----:B0-----:R-:W3:Y:S07]  /*0070*/  LDG.E.64 R32, desc[UR6][R2.64+0x8] ;  /* 0x0000080602207981 */ /* 0x001eee000c1e1b00 */
[----:B------:R-:W0:Y:S01]  /*0080*/  LDC.64 R28, c[0x0][0x380] ;  /* 0x0000e000ff1c7b82 */ /* 0x000e220000000a00 */
[----:B------:R4:W3:Y:S01]  /*0090*/  LDG.E.64 R30, desc[UR6][R2.64] ;  /* 0x00000006021e7981 */ /* 0x0008e2000c1e1b00 */
[----:B-1----:R-:W-:-:S04]  /*00a0*/  IMAD R5, R0, UR5, R5 ;  /* 0x0000000500057c24 */ /* 0x002fc8000f8e0205 */
[----:B0-----:R-:W-:-:S05]  /*00b0*/  IMAD.WIDE.U32 R28, R5, 0x30, R28 ;  /* 0x00000030051c7825 */ /* 0x001fca00078e001c */
[----:B------:R0:W5:Y:S04]  /*00c0*/  LDG.E R0, desc[UR6][R28.64+0x20] ;  /* 0x000020061c007981 */ /* 0x000168000c1e1900 */
[----:B------:R0:W5:Y:S04]  /*00d0*/  LDG.E.64 R26, desc[UR6][R28.64+0x28] ;  /* 0x000028061c1a7981 */ /* 0x000168000c1e1b00 */
[----:B------:R0:W5:Y:S04]  /*00e0*/  LDG.E.64 R24, desc[UR6][R28.64] ;  /* 0x000000061c187981 */ /* 0x000168000c1e1b00 */
[----:B------:R0:W5:Y:S04]  /*00f0*/  LDG.E.64 R22, desc[UR6][R28.64+0x8] ;  /* 0x000008061c167981 */ /* 0x000168000c1e1b00 */
[----:B------:R0:W5:Y:S04]  /*0100*/  LDG.E.64 R20, desc[UR6][R28.64+0x10] ;  /* 0x000010061c147981 */ /* 0x000168000c1e1b00 */
[----:B------:R0:W5:Y:S01]  /*0110*/  LDG.E.64 R18, desc[UR6][R28.64+0x18] ;  /* 0x000018061c127981 */ /* 0x000162000c1e1b00 */
[----:B--2---:R-:W-:Y:S01]  /*0120*/  UIADD3 UR4, UPT, UPT, UR4, -0x1, URZ ;  /* 0xffffffff04047890 */ /* 0x004fe2000fffe0ff */
[----:B----4-:R-:W-:-:S08]  /*0130*/  IMAD.MOV.U32 R2, RZ, RZ, 0x1 ;  /* 0x00000001ff027424 */ /* 0x010fd000078e00ff */
[----:B------:R-:W1:Y:S08]  /*0140*/  I2F.F64 R36, UR4 ;  /* 0x0000000400247d12 */ /* 0x000e700008201c00 */
[----:B-1----:R-:W1:Y:S02]  /*0150*/  MUFU.RCP64H R3, R37 ;  /* 0x0000002500037308 */ /* 0x002e640000001800 */
[----:B-1----:R-:W-:-:S08]  /*0160*/  DFMA R4, -R36, R2, 1 ;  /* 0x3ff000002404742b */ /* 0x002fd00000000102 */
[----:B------:R-:W-:-:S08]  /*0170*/  DFMA R4, R4, R4, R4 ;  /* 0x000000040404722b */ /* 0x000fd00000000004 */
[----:B------:R-:W-:-:S08]  /*0180*/  DFMA R4, R2, R4, R2 ;  /* 0x000000040204722b */ /* 0x000fd00000000002 */
[----:B------:R-:W-:-:S08]  /*0190*/  DFMA R2, -R36, R4, 1 ;  /* 0x3ff000002402742b */ /* 0x000fd00000000104 */
[----:B------:R-:W-:Y:S02]  /*01a0*/  DFMA R2, R4, R2, R4 ;  /* 0x000000020402722b */ /* 0x000fe40000000004 */
[----:B---3--:R-:W-:-:S08]  /*01b0*/  DADD R38, R32, -R30 ;  /* 0x0000000020267229 */ /* 0x008fd0000000081e */
[----:B------:R-:W-:Y:S02]  /*01c0*/  DMUL R4, R38, R2 ;  /* 0x0000000226047228 */ /* 0x000fe40000000000 */
[----:B------:R-:W-:-:S06]  /*01d0*/  FSETP.GEU.AND P1, PT, |R39|, 6.5827683646048100446e-37, PT ;  /* 0x036000002700780b */ /* 0x000fcc0003f2e200 */
[----:B------:R-:W-:-:S08]  /*01e0*/  DFMA R6, -R36, R4, R38 ;  /* 0x000000042406722b */ /* 0x000fd00000000126 */
[----:B------:R-:W-:-:S10]  /*01f0*/  DFMA R4, R2, R6, R4 ;  /* 0x000000060204722b */ /* 0x000fd40000000004 */
[----:B------:R-:W-:-:S05]  /*0200*/  FFMA R2, RZ, R37, R5 ;  /* 0x00000025ff027223 */ /* 0x000fca0000000005 */
[----:B------:R-:W-:-:S13]  /*0210*/  FSETP.GT.AND P0, PT, |R2|, 1.469367938527859385e-39, PT ;  /* 0x001000000200780b */ /* 0x000fda0003f04200 */
[----:B0-----:R-:W-:Y:S05]  /*0220*/  @P0 BRA P1, `(.L_x_0) ;  /* 0x0000000000100947 */ /* 0x001fea0000800000 */
[----:B------:R-:W-:-:S07]  /*0230*/  MOV R6, 0x250 ;  /* 0x0000025000067802 */ /* 0x000fce0000000f00 */
[----:B-----5:R-:W-:Y:S05]  /*0240*/  CALL.REL.NOINC `($__internal_0_$__cuda_sm20_div_rn_f64_full) ;  /* 0x0000001c006c7944 */ /* 0x020fea0003c00000 */
[----:B------:R-:W-:Y:S02]  /*0250*/  IMAD.MOV.U32 R4, RZ, RZ, R34 ;  /* 0x000000ffff047224 */ /* 0x000fe400078e0022 */
[----:B------:R-:W-:-:S07]  /*0260*/  IMAD.MOV.U32 R5, RZ, RZ, R35 ;  /* 0x000000ffff057224 */ /* 0x000fce00078e0023 */
.L_x_0:
[----:B------:R-:W0:Y:S01]  /*0270*/  LDC.64 R8, c[0x0][0x388] ;  /* 0x0000e200ff087b82 */ /* 0x000e220000000a00 */
[----:B------:R-:W1:Y:S01]  /*0280*/  LDCU UR4, c[0x0][0x394] ;  /* 0x00007280ff0477ac */ /* 0x000e620008000800 */
[----:B0-----:R-:W2:Y:S04]  /*0290*/  LDG.E.64 R16, desc[UR6][R8.64+0x18] ;  /* 0x0000180608107981 */ /* 0x001ea8000c1e1b00 */
[----:B------:R-:W2:Y:S01]  /*02a0*/  LDG.E.64 R14, desc[UR6][R8.64+0x10] ;  /* 0x00001006080e7981 */ /* 0x000ea2000c1e1b00 */
[----:B-1----:R-:W-:Y:S01]  /*02b0*/  UIADD3 UR4, UPT, UPT, UR4, -0x1, URZ ;  /* 0xffffffff04047890 */ /* 0x002fe2000fffe0ff */
[----:B------:R-:W-:-:S08]  /*02c0*/  MOV R2, 0x1 ;  /* 0x0000000100027802 */ /* 0x000fd00000000f00 */
[----:B------:R-:W0:Y:S08]  /*02d0*/  I2F.F64 R36, UR4 ;  /* 0x0000000400247d12 */ /* 0x000e300008201c00 */
[----:B0-----:R-:W0:Y:S02]  /*02e0*/  MUFU.RCP64H R3, R37 ;  /* 0x0000002500037308 */ /* 0x001e240000001800 */
[----:B0-----:R-:W-:-:S08]  /*02f0*/  DFMA R6, -R36, R2, 1 ;  /* 0x3ff000002406742b */ /* 0x001fd00000000102 */
[----:B------:R-:W-:-:S08]  /*0300*/  DFMA R6, R6, R6, R6 ;  /* 0x000000060606722b */ /* 0x000fd00000000006 */
[----:B------:R-:W-:-:S08]  /*0310*/  DFMA R6, R2, R6, R2 ;  /* 0x000000060206722b */ /* 0x000fd00000000002 */
[----:B------:R-:W-:-:S08]  /*0320*/  DFMA R2, -R36, R6, 1 ;  /* 0x3ff000002402742b */ /* 0x000fd00000000106 */
[----:B------:R-:W-:Y:S02]  /*0330*/  DFMA R2, R6, R2, R6 ;  /* 0x000000020602722b */ /* 0x000fe40000000006 */
[----:B--2---:R-:W-:-:S08]  /*0340*/  DADD R38, R16, -R14 ;  /* 0x0000000010267229 */ /* 0x004fd0000000080e */
[----:B------:R-:W-:Y:S02]  /*0350*/  DMUL R6, R38, R2 ;  /* 0x0000000226067228 */ /* 0x000fe40000000000 */
[----:B------:R-:W-:-:S06]  /*0360*/  FSETP.GEU.AND P1, PT, |R39|, 6.5827683646048100446e-37, PT ;  /* 0x036000002700780b */ /* 0x000fcc0003f2e200 */
[----:B------:R-:W-:-:S08]  /*0370*/  DFMA R8, -R36, R6, R38 ;  /* 0x000000062408722b */ /* 0x000fd00000000126 */
[----:B------:R-:W-:-:S10]  /*0380*/  DFMA R2, R2, R8, R6 ;  /* 0x000000080202722b */ /* 0x000fd40000000006 */
[----:B------:R-:W-:-:S05]  /*0390*/  FFMA R6, RZ, R37, R3 ;  /* 0x00000025ff067223 */ /* 0x000fca0000000003 */
[----:B------:R-:W-:-:S13]  /*03a0*/  FSETP.GT.AND P0, PT, |R6|, 1.469367938527859385e-39, PT ;  /* 0x001000000600780b */ /* 0x000fda0003f04200 */
[----:B------:R-:W-:Y:S05]  /*03b0*/  @P0 BRA P1, `(.L_x_1) ;  /* 0x0000000000100947 */ /* 0x000fea0000800000 */
[----:B------:R-:W-:-:S07]  /*03c0*/  MOV R6, 0x3e0 ;  /* 0x000003e000067802 */ /* 0x000fce0000000f00 */
[----:B-----5:R-:W-:Y:S05]  /*03d0*/  CALL.REL.NOINC `($__internal_0_$__cuda_sm20_div_rn_f64_full) ;  /* 0x0000001c00087944 */ /* 0x020fea0003c00000 */
[----:B------:R-:W-:Y:S02]  /*03e0*/  IMAD.MOV.U32 R2, RZ, RZ, R34 ;  /* 0x000000ffff027224 */ /* 0x000fe400078e0022 */
[----:B------:R-:W-:-:S07]  /*03f0*/  IMAD.MOV.U32 R3, RZ, RZ, R35 ;  /* 0x000000ffff037224 */ /* 0x000fce00078e0023 */
.L_x_1:
[----:B------:R-:W0:Y:S08]  /*0400*/  LDC R9, c[0x0][0x3b8] ;  /* 0x0000ee00ff097b82 */ /* 0x000e300000000800 */
[----:B------:R-:W1:Y:S01]  /*0410*/  LDC.64 R6, c[0x0][0x3c0] ;  /* 0x0000f000ff067b82 */ /* 0x000e620000000a00 */
[----:B0-----:R-:W-:-:S04]  /*0420*/  IMAD R9, R9, UR5, RZ ;  /* 0x0000000509097c24 */ /* 0x001fc8000f8e02ff */
[----:B-1----:R-:W-:-:S05]  /*0430*/  IMAD.WIDE R6, R9, 0x8, R6 ;  /* 0x0000000809067825 */ /* 0x002fca00078e0206 */
[----:B------:R-:W2:Y:S04]  /*0440*/  LDG.E.64 R12, desc[UR6][R6.64] ;  /* 0x00000006060c7981 */ /* 0x000ea8000c1e1b00 */
[----:B------:R0:W5:Y:S01]  /*0450*/  LDG.E.64 R10, desc[UR6][R6.64+0x8] ;  /* 0x00000806060a7981 */ /* 0x000162000c1e1b00 */
[----:B------:R-:W-:Y:S01]  /*0460*/  IMAD.MOV.U32 R48, RZ, RZ, 0x0 ;  /* 0x00000000ff307424 */ /* 0x000fe200078e00ff */
[----:B------:R-:W-:Y:S01]  /*0470*/  MOV R49, 0x80000000 ;  /* 0x8000000000317802 */ /* 0x000fe20000000f00 */
[--C-:B--2---:R-:W-:Y:S02]  /*0480*/  DADD R8, -R30, R12.reuse ;  /* 0x000000001e087229 */ /* 0x104fe4000000010c */
[----:B------:R-:W-:-:S08]  /*0490*/  DADD R34, -R32, R12 ;  /* 0x0000000020227229 */ /* 0x000fd0000000010c */
[----:B------:R-:W-:-:S08]  /*04a0*/  DMUL R8, R8, R34 ;  /* 0x0000002208087228 */ /* 0x000fd00000000000 */
[----:B------:R-:W-:-:S14]  /*04b0*/  DSETP.GEU.AND P0, PT, R8, RZ, PT ;  /* 0x000000ff0800722a */ /* 0x000fdc0003f0e000 */
[----:B0-----:R-:W-:Y:S05]  /*04c0*/  @P0 BRA `(.L_x_2) ;  /* 0x0000001000b00947 */ /* 0x001fea0003800000 */
[----:B------:R-:W-:Y:S01]  /*04d0*/  BSSY.RECONVERGENT B0, `(.L_x_3) ;  /* 0x0000128000007945 */ /* 0x000fe20003800200 */
[----:B------:R-:W-:Y:S01]  /*04e0*/  CS2R R48, SRZ ;  /* 0x0000000000307805 */ /* 0x000fe2000001ff00 */
[----:B------:R-:W0:Y:S06]  /*04f0*/  LDCU UR4, c[0x0][0x3a0] ;  /* 0x00007400ff0477ac */ /* 0x000e2c0008000800 */
.L_x_21:
[--C-:B-----5:R-:W-:Y:S02]  /*0500*/  DADD R6, -R14, R10.reuse ;  /* 0x000000000e067229 */ /* 0x120fe4000000010a */
[----:B------:R-:W-:-:S08]  /*0510*/  DADD R8, -R16, R10 ;  /* 0x0000000010087229 */ /* 0x000fd0000000010a */
[----:B------:R-:W-:-:S08]  /*0520*/  DMUL R6, R6, R8 ;  /* 0x0000000806067228 */ /* 0x000fd00000000000 */
[----:B------:R-:W-:-:S14]  /*0530*/  DSETP.GEU.AND P0, PT, R6, RZ, PT ;  /* 0x000000ff0600722a */ /* 0x000fdc0003f0e000 */
[----:B------:R-:W-:Y:S05]  /*0540*/  @P0 BRA `(.L_x_4) ;  /* 0x0000001000800947 */ /* 0x000fea0003800000 */
[----:B------:R-:W1:Y:S01]  /*0550*/  MUFU.RCP64H R7, R5 ;  /* 0x0000000500077308 */ /* 0x000e620000001800 */
[----:B------:R-:W-:Y:S01]  /*0560*/  IMAD.MOV.U32 R6, RZ, RZ, 0x1 ;  /* 0x00000001ff067424 */ /* 0x000fe200078e00ff */
[----:B------:R-:W-:Y:S01]  /*0570*/  DADD R38, -R30, R12 ;  /* 0x000000001e267229 */ /* 0x000fe2000000010c */
[----:B------:R-:W-:Y:S09]  /*0580*/  BSSY.RECONVERGENT B1, `(.L_x_5) ;  /* 0x0000013000017945 */ /* 0x000ff20003800200 */
[----:B------:R-:W-:Y:S01]  /*0590*/  FSETP.GEU.AND P1, PT, |R39|, 6.5827683646048100446e-37, PT ;  /* 0x036000002700780b */ /* 0x000fe20003f2e200 */
[----:B-1----:R-:W-:-:S08]  /*05a0*/  DFMA R8, R6, -R4, 1 ;  /* 0x3ff000000608742b */ /* 0x002fd00000000804 */
[----:B------:R-:W-:-:S08]  /*05b0*/  DFMA R8, R8, R8, R8 ;  /* 0x000000080808722b */ /* 0x000fd00000000008 */
[----:B------:R-:W-:-:S08]  /*05c0*/  DFMA R8, R6, R8, R6 ;  /* 0x000000080608722b */ /* 0x000fd00000000006 */
[----:B------:R-:W-:-:S08]  /*05d0*/  DFMA R6, R8, -R4, 1 ;  /* 0x3ff000000806742b */ /* 0x000fd00000000804 */
[----:B------:R-:W-:-:S08]  /*05e0*/  DFMA R6, R8, R6, R8 ;  /* 0x000000060806722b */ /* 0x000fd00000000008 */
[----:B------:R-:W-:-:S08]  /*05f0*/  DMUL R8, R38, R6 ;  /* 0x0000000626087228 */ /* 0x000fd00000000000 */
[----:B------:R-:W-:-:S08]  /*0600*/  DFMA R34, R8, -R4, R38 ;  /* 0x800000040822722b */ /* 0x000fd00000000026 */
[----:B------:R-:W-:-:S10]  /*0610*/  DFMA R6, R6, R34, R8 ;  /* 0x000000220606722b */ /* 0x000fd40000000008 */
[----:B------:R-:W-:-:S05]  /*0620*/  FFMA R8, RZ, R5, R7 ;  /* 0x00000005ff087223 */ /* 0x000fca0000000007 */
[----:B------:R-:W-:-:S13]  /*0630*/  FSETP.GT.AND P0, PT, |R8|, 1.469367938527859385e-39, PT ;  /* 0x001000000800780b */ /* 0x000fda0003f04200 */
[----:B------:R-:W-:Y:S05]  /*0640*/  @P0 BRA P1, `(.L_x_6) ;  /* 0x0000000000180947 */ /* 0x000fea0000800000 */
[----:B------:R-:W-:Y:S01]  /*0650*/  IMAD.MOV.U32 R36, RZ, RZ, R4 ;  /* 0x000000ffff247224 */ /* 0x000fe200078e0004 */
[----:B------:R-:W-:Y:S01]  /*0660*/  MOV R6, 0x690 ;  /* 0x0000069000067802 */ /* 0x000fe20000000f00 */
[----:B------:R-:W-:-:S07]  /*0670*/  IMAD.MOV.U32 R37, RZ, RZ, R5 ;  /* 0x000000ffff257224 */ /* 0x000fce00078e0005 */
[----:B0-----:R-:W-:Y:S05]  /*0680*/  CALL.REL.NOINC `($__internal_0_$__cuda_sm20_div_rn_f64_full) ;  /* 0x00000018005c7944 */ /* 0x001fea0003c00000 */
[----:B------:R-:W-:Y:S01]  /*0690*/  MOV R6, R34 ;  /* 0x0000002200067202 */ /* 0x000fe20000000f00 */
[----:B------:R-:W-:-:S07]  /*06a0*/  IMAD.MOV.U32 R7, RZ, RZ, R35 ;  /* 0x000000ffff077224 */ /* 0x000fce00078e0023 */
.L_x_6:
[----:B0-----:R-:W-:Y:S05]  /*06b0*/  BSYNC.RECONVERGENT B1 ;  /* 0x0000000000017941 */ /* 0x001fea0003800200 */
.L_x_5:
[----:B------:R-:W0:Y:S01]  /*06c0*/  MUFU.RCP64H R9, R3 ;  /* 0x0000000300097308 */ /* 0x000e220000001800 */
[----:B------:R-:W-:Y:S01]  /*06d0*/  IMAD.MOV.U32 R8, RZ, RZ, 0x1 ;  /* 0x00000001ff087424 */ /* 0x000fe200078e00ff */
[----:B------:R-:W-:Y:S01]  /*06e0*/  DADD R38, -R14, R10 ;  /* 0x000000000e267229 */ /* 0x000fe2000000010a */
[----:B------:R-:W-:Y:S09]  /*06f0*/  BSSY.RECONVERGENT B1, `(.L_x_7) ;  /* 0x0000012000017945 */ /* 0x000ff20003800200 */
[----:B------:R-:W-:Y:S01]  /*0700*/  FSETP.GEU.AND P1, PT, |R39|, 6.5827683646048100446e-37, PT ;  /* 0x036000002700780b */ /* 0x000fe20003f2e200 */
[----:B0-----:R-:W-:-:S08]  /*0710*/  DFMA R34, R8, -R2, 1 ;  /* 0x3ff000000822742b */ /* 0x001fd00000000802 */
[----:B------:R-:W-:-:S08]  /*0720*/  DFMA R34, R34, R34, R34 ;  /* 0x000000222222722b */ /* 0x000fd00000000022 */
[----:B------:R-:W-:-:S08]  /*0730*/  DFMA R34, R8, R34, R8 ;  /* 0x000000220822722b */ /* 0x000fd00000000008 */
[----:B------:R-:W-:-:S08]  /*0740*/  DFMA R8, R34, -R2, 1 ;  /* 0x3ff000002208742b */ /* 0x000fd00000000802 */
[----:B------:R-:W-:-:S08]  /*0750*/  DFMA R8, R34, R8, R34 ;  /* 0x000000082208722b */ /* 0x000fd00000000022 */
[----:B------:R-:W-:-:S08]  /*0760*/  DMUL R34, R38, R8 ;  /* 0x0000000826227228 */ /* 0x000fd00000000000 */
[----:B------:R-:W-:-:S08]  /*0770*/  DFMA R36, R34, -R2, R38 ;  /* 0x800000022224722b */ /* 0x000fd00000000026 */
[----:B------:R-:W-:Y:S01]  /*0780*/  DFMA R34, R8, R36, R34 ;  /* 0x000000240822722b */ /* 0x000fe20000000022 */
[----:B------:R0:W1:Y:S09]  /*0790*/  F2I.F64.CEIL R9, R6 ;  /* 0x0000000600097311 */ /* 0x0000720000309100 */
[----:B------:R-:W-:-:S05]  /*07a0*/  FFMA R8, RZ, R3, R35 ;  /* 0x00000003ff087223 */ /* 0x000fca0000000023 */
[----:B------:R-:W-:-:S13]  /*07b0*/  FSETP.GT.AND P0, PT, |R8|, 1.469367938527859385e-39, PT ;  /* 0x001000000800780b */ /* 0x000fda0003f04200 */
[----:B01----:R-:W-:Y:S05]  /*07c0*/  @P0 BRA P1, `(.L_x_8) ;  /* 0x0000000000100947 */ /* 0x003fea0000800000 */
[----:B------:R-:W-:Y:S01]  /*07d0*/  IMAD.MOV.U32 R36, RZ, RZ, R2 ;  /* 0x000000ffff247224 */ /* 0x000fe200078e0002 */
[----:B------:R-:W-:Y:S02]  /*07e0*/  MOV R37, R3 ;  /* 0x0000000300257202 */ /* 0x000fe40000000f00 */
[----:B------:R-:W-:-:S07]  /*07f0*/  MOV R6, 0x810 ;  /* 0x0000081000067802 */ /* 0x000fce0000000f00 */
[----:B------:R-:W-:Y:S05]  /*0800*/  CALL.REL.NOINC `($__internal_0_$__cuda_sm20_div_rn_f64_full) ;  /* 0x0000001400fc7944 */ /* 0x000fea0003c00000 */
.L_x_8:
[----:B------:R-:W-:Y:S05]  /*0810*/  BSYNC.RECONVERGENT B1 ;  /* 0x0000000000017941 */ /* 0x000fea0003800200 */
.L_x_7:
[----:B------:R-:W0:Y:S08]  /*0820*/  LDC.64 R6, c[0x0][0x3b0] ;  /* 0x0000ec00ff067b82 */ /* 0x000e300000000a00 */
[----:B------:R-:W1:Y:S01]  /*0830*/  LDC.64 R36, c[0x0][0x390] ;  /* 0x0000e400ff247b82 */ /* 0x000e620000000a00 */
[----:B------:R-:W2:Y:S07]  /*0840*/  F2I.F64.CEIL R8, R34 ;  /* 0x0000002200087311 */ /* 0x000eae0000309100 */
[----:B------:R-:W3:Y:S01]  /*0850*/  LDC.64 R38, c[0x0][0x3a8] ;  /* 0x0000ea00ff267b82 */ /* 0x000ee20000000a00 */
[----:B0-----:R-:W4:Y:S01]  /*0860*/  LDG.E.64 R6, desc[UR6][R6.64] ;  /* 0x0000000606067981 */ /* 0x001f22000c1e1b00 */
[----:B------:R-:W-:-:S02]  /*0870*/  ISETP.GE.AND P0, PT, R9, RZ, PT ;  /* 0x000000ff0900720c */ /* 0x000fc40003f06270 */
[C---:B--2---:R-:W-:Y:S02]  /*0880*/  ISETP.GE.AND P2, PT, R8.reuse, RZ, PT ;  /* 0x000000ff0800720c */ /* 0x044fe40003f46270 */
[----:B-1----:R-:W-:Y:S02]  /*0890*/  ISETP.GE.AND P1, PT, R9, R36, PT ;  /* 0x000000240900720c */ /* 0x002fe40003f26270 */
[----:B------:R-:W-:-:S11]  /*08a0*/  ISETP.GE.AND P3, PT, R8, R37, PT ;  /* 0x000000250800720c */ /* 0x000fd60003f66270 */
[----:B------:R-:W-:Y:S02]  /*08b0*/  @P1 VIADD R9, R36, 0xffffffff ;  /* 0xffffffff24091836 */ /* 0x000fe40000000000 */
[----:B------:R-:W-:-:S03]  /*08c0*/  @P3 VIADD R8, R37, 0xffffffff ;  /* 0xffffffff25083836 */ /* 0x000fc60000000000 */
[----:B------:R-:W-:Y:S02]  /*08d0*/  SEL R9, R9, RZ, P0 ;  /* 0x000000ff09097207 */ /* 0x000fe40000000000 */
[----:B------:R-:W-:-:S05]  /*08e0*/  SEL R8, R8, RZ, P2 ;  /* 0x000000ff08087207 */ /* 0x000fca0001000000 */
[----:B------:R-:W-:-:S04]  /*08f0*/  IMAD R9, R8, UR4, R9 ;  /* 0x0000000408097c24 */ /* 0x000fc8000f8e0209 */
[----:B---3--:R-:W-:-:S05]  /*0900*/  IMAD.WIDE R38, R9, 0x8, R38 ;  /* 0x0000000809267825 */ /* 0x008fca00078e0226 */
[----:B------:R-:W2:Y:S01]  /*0910*/  LDG.E.64 R8, desc[UR6][R38.64] ;  /* 0x0000000626087981 */ /* 0x000ea2000c1e1b00 */
[----:B------:R-:W-:-:S06]  /*0920*/  IMAD.WIDE R34, R36, 0x8, R38 ;  /* 0x0000000824227825 */ /* 0x000fcc00078e0226 */
[----:B------:R-:W5:Y:S01]  /*0930*/  LDG.E.64 R34, desc[UR6][R34.64] ;  /* 0x0000000622227981 */ /* 0x000f62000c1e1b00 */
[----:B------:R-:W-:Y:S01]  /*0940*/  MOV R42, 0x0 ;  /* 0x00000000002a7802 */ /* 0x000fe20000000f00 */
[----:B------:R-:W-:Y:S01]  /*0950*/  IMAD.MOV.U32 R43, RZ, RZ, 0x3fd80000 ;  /* 0x3fd80000ff2b7424 */ /* 0x000fe200078e00ff */
[----:B----4-:R-:W-:-:S06]  /*0960*/  DADD R6, R6, R6 ;  /* 0x0000000006067229 */ /* 0x010fcc0000000006 */
[----:B------:R-:W0:Y:S04]  /*0970*/  MUFU.RSQ64H R37, R7 ;  /* 0x0000000700257308 */ /* 0x000e280000001c00 */
[----:B------:R-:W-:-:S05]  /*0980*/  VIADD R36, R7, 0xfcb00000 ;  /* 0xfcb0000007247836 */ /* 0x000fca0000000000 */
[----:B------:R-:W-:Y:S01]  /*0990*/  ISETP.GE.U32.AND P0, PT, R36, 0x7ca00000, PT ;  /* 0x7ca000002400780c */ /* 0x000fe20003f06070 */
[----:B0-----:R-:W-:-:S08]  /*09a0*/  DMUL R40, R36, R36 ;  /* 0x0000002424287228 */ /* 0x001fd00000000000 */
[----:B------:R-:W-:-:S08]  /*09b0*/  DFMA R40, R6, -R40, 1 ;  /* 0x3ff000000628742b */ /* 0x000fd00000000828 */
[----:B------:R-:W-:Y:S02]  /*09c0*/  DFMA R42, R40, R42, 0.5 ;  /* 0x3fe00000282a742b */ /* 0x000fe4000000002a */
[----:B------:R-:W-:Y:S02]  /*09d0*/  DMUL R40, R36, R40 ;  /* 0x0000002824287228 */ /* 0x000fe40000000000 */
[----:B--2---:R-:W-:-:S06]  /*09e0*/  DFMA R12, R8, -10000000, R12 ;  /* 0xc16312d0080c782b */ /* 0x004fcc000000000c */
[----:B------:R-:W-:-:S08]  /*09f0*/  DFMA R46, R42, R40, R36 ;  /* 0x000000282a2e722b */ /* 0x000fd00000000024 */
[----:B------:R-:W-:Y:S02]  /*0a00*/  DMUL R40, R6, R46 ;  /* 0x0000002e06287228 */ /* 0x000fe40000000000 */
[----:B------:R-:W-:Y:S02]  /*0a10*/  VIADD R45, R47, 0xfff00000 ;  /* 0xfff000002f2d7836 */ /* 0x000fe40000000000 */
[----:B------:R-:W-:-:S04]  /*0a20*/  IMAD.MOV.U32 R44, RZ, RZ, R46 ;  /* 0x000000ffff2c7224 */ /* 0x000fc800078e002e */
[----:B------:R-:W-:-:S08]  /*0a30*/  DFMA R38, R40, -R40, R6 ;  /* 0x800000282826722b */ /* 0x000fd00000000006 */
[----:B------:R-:W-:Y:S01]  /*0a40*/  DFMA R42, R38, R44, R40 ;  /* 0x0000002c262a722b */ /* 0x000fe20000000028 */
[----:B------:R-:W-:Y:S10]  /*0a50*/  @!P0 BRA `(.L_x_9) ;  /* 0x0000000000188947 */ /* 0x000ff40003800000 */
[----:B------:R-:W-:Y:S01]  /*0a60*/  IMAD.MOV.U32 R42, RZ, RZ, R38 ;  /* 0x000000ffff2a7224 */ /* 0x000fe200078e0026 */
[----:B------:R-:W-:Y:S01]  /*0a70*/  MOV R8, R46 ;  /* 0x0000002e00087202 */ /* 0x000fe20000000f00 */
[----:B------:R-:W-:Y:S01]  /*0a80*/  IMAD.MOV.U32 R37, RZ, RZ, R7 ;  /* 0x000000ffff257224 */ /* 0x000fe200078e0007 */
[----:B------:R-:W-:Y:S01]  /*0a90*/  MOV R38, 0xac0 ;  /* 0x00000ac000267802 */ /* 0x000fe20000000f00 */
[----:B------:R-:W-:-:S07]  /*0aa0*/  IMAD.MOV.U32 R43, RZ, RZ, R39 ;  /* 0x000000ffff2b7224 */ /* 0x000fce00078e0027 */
[----:B-----5:R-:W-:Y:S05]  /*0ab0*/  CALL.REL.NOINC `($__internal_1_$__cuda_sm20_dsqrt_rn_f64_mediumpath_v1) ;  /* 0x0000001800c07944 */ /* 0x020fea0003c00000 */
.L_x_9:
[----:B------:R-:W-:Y:S01]  /*0ac0*/  ISETP.NE.AND P0, PT, R18, 0x1, PT ;  /* 0x000000011200780c */ /* 0x000fe20003f05270 */
[----:B------:R-:W-:Y:S01]  /*0ad0*/  BSSY.RECONVERGENT B1, `(.L_x_10) ;  /* 0x000004f000017945 */ /* 0x000fe20003800200 */
[----:B------:R-:W-:Y:S01]  /*0ae0*/  MOV R7, R21 ;  /* 0x0000001500077202 */ /* 0x000fe20000000f00 */
[----:B------:R-:W-:Y:S02]  /*0af0*/  IMAD.MOV.U32 R9, RZ, RZ, R20 ;  /* 0x000000ffff097224 */ /* 0x000fe400078e0014 */
[----:B------:R-:W-:Y:S02]  /*0b00*/  IMAD.MOV.U32 R46, RZ, RZ, R23 ;  /* 0x000000ffff2e7224 */ /* 0x000fe400078e0017 */
[----:B------:R-:W-:-:S06]  /*0b10*/  IMAD.MOV.U32 R6, RZ, RZ, R0 ;  /* 0x000000ffff067224 */ /* 0x000fcc00078e0000 */
[----:B------:R-:W-:Y:S05]  /*0b20*/  @!P0 BRA `(.L_x_11) ;  /* 0x0000000400248947 */ /* 0x000fea0003800000 */
[----:B------:R-:W-:Y:S01]  /*0b30*/  SHF.R.U32.HI R0, RZ, 0x2, R25 ;  /* 0x00000002ff007819 */ /* 0x000fe20000011619 */
[----:B------:R-:W-:Y:S01]  /*0b40*/  IMAD.MOV.U32 R37, RZ, RZ, 0x7f800000 ;  /* 0x7f800000ff257424 */ /* 0x000fe200078e00ff */
[----:B------:R-:W-:Y:S01]  /*0b50*/  SHF.L.U32 R6, R21, 0x4, RZ ;  /* 0x0000000415067819 */ /* 0x000fe200000006ff */
[----:B------:R-:W-:Y:S01]  /*0b60*/  BSSY.RECONVERGENT B2, `(.L_x_12) ;  /* 0x000003a000027945 */ /* 0x000fe20003800200 */
[----:B------:R-:W-:Y:S01]  /*0b70*/  LOP3.LUT R0, R0, R25, RZ, 0x3c, !PT ;  /* 0x0000001900007212 */ /* 0x000fe200078e3cff */
[----:B------:R-:W-:-:S04]  /*0b80*/  IMAD.MOV.U32 R25, RZ, RZ, 0x3e055027 ;  /* 0x3e055027ff197424 */ /* 0x000fc800078e00ff */
[----:B------:R-:W-:-:S05]  /*0b90*/  IMAD.SHL.U32 R7, R0, 0x2, RZ ;  /* 0x0000000200077824 */ /* 0x000fca00078e00ff */
[----:B------:R-:W-:-:S04]  /*0ba0*/  LOP3.LUT R7, R21, R6, R7, 0x96, !PT ;  /* 0x0000000615077212 */ /* 0x000fc800078e9607 */
[----:B------:R-:W-:Y:S01]  /*0bb0*/  LOP3.LUT R9, R7, R0, RZ, 0x3c, !PT ;  /* 0x0000000007097212 */ /* 0x000fe200078e3cff */
[----:B------:R-:W-:-:S03]  /*0bc0*/  IMAD.MOV.U32 R7, RZ, RZ, 0x2f800000 ;  /* 0x2f800000ff077424 */ /* 0x000fc600078e00ff */
[C---:B------:R-:W-:Y:S01]  /*0bd0*/  IADD3 R0, PT, PT, R24.reuse, 0x587c5, R9 ;  /* 0x000587c518007810 */ /* 0x040fe20007ffe009 */
[----:B------:R-:W-:-:S03]  /*0be0*/  VIADD R24, R24, 0xb0f8a ;  /* 0x000b0f8a18187836 */ /* 0x000fc60000000000 */
[----:B------:R-:W-:-:S05]  /*0bf0*/  I2FP.F32.U32 R0, R0 ;  /* 0x0000000000007245 */ /* 0x000fca0000201000 */
[----:B------:R-:W-:-:S05]  /*0c00*/  FFMA R0, R0, R7, 1.1641532182693481445e-10 ;  /* 0x2f00000000007423 */ /* 0x000fca0000000007 */
[----:B------:R-:W-:-:S13]  /*0c10*/  FSETP.GEU.AND P0, PT, R0, 1.175494350822287508e-38, PT ;  /* 0x008000000000780b */ /* 0x000fda0003f0e000 */
[----:B------:R-:W-:-:S04]  /*0c20*/  @!P0 FMUL R0, R0, 8388608 ;  /* 0x4b00000000008820 */ /* 0x000fc80000400000 */
[----:B------:R-:W-:-:S05]  /*0c30*/  VIADD R6, R0, 0xc0d55555 ;  /* 0xc0d5555500067836 */ /* 0x000fca0000000000 */
[----:B------:R-:W-:-:S04]  /*0c40*/  LOP3.LUT R7, R6, 0xff800000, RZ, 0xc0, !PT ;  /* 0xff80000006077812 */ /* 0x000fc800078ec0ff */
[-C--:B------:R-:W-:Y:S02]  /*0c50*/  IADD3 R6, PT, PT, R0, -R7.reuse, RZ ;  /* 0x8000000700067210 */ /* 0x080fe40007ffe0ff */
[----:B------:R-:W-:-:S03]  /*0c60*/  I2FP.F32.S32 R7, R7 ;  /* 0x0000000700077245 */ /* 0x000fc60000201400 */
[----:B------:R-:W-:Y:S01]  /*0c70*/  FADD R8, R6, -1 ;  /* 0xbf80000006087421 */ /* 0x000fe20000000000 */
[----:B------:R-:W-:Y:S02]  /*0c80*/  FSEL R6, RZ, -23, P0 ;  /* 0xc1b80000ff067808 */ /* 0x000fe40000000000 */
[----:B------:R-:W-:Y:S01]  /*0c90*/  ISETP.GT.U32.AND P0, PT, R0, 0x7f7fffff, PT ;  /* 0x7f7fffff0000780c */ /* 0x000fe20003f04070 */
[C---:B------:R-:W-:Y:S02]  /*0ca0*/  FFMA R25, R8.reuse, -R25, 0.14084610342979431152 ;  /* 0x3e1039f608197423 */ /* 0x040fe40000000819 */
[----:B------:R-:W-:Y:S01]  /*0cb0*/  FFMA R6, R7, 1.1920928955078125e-07, R6 ;  /* 0x3400000007067823 */ /* 0x000fe20000000006 */
[----:B------:R-:W-:Y:S01]  /*0cc0*/  SHF.R.U32.HI R7, RZ, 0x2, R22 ;  /* 0x00000002ff077819 */ /* 0x000fe20000011616 */
[----:B------:R-:W-:-:S03]  /*0cd0*/  FFMA R25, R8, R25, -0.12148627638816833496 ;  /* 0xbdf8cdcc08197423 */ /* 0x000fc60000000019 */
[----:B------:R-:W-:Y:S01]  /*0ce0*/  LOP3.LUT R7, R7, R22, RZ, 0x3c, !PT ;  /* 0x0000001607077212 */ /* 0x000fe200078e3cff */
[----:B------:R-:W-:-:S04]  /*0cf0*/  FFMA R25, R8, R25, 0.13980610668659210205 ;  /* 0x3e0f295508197423 */ /* 0x000fc80000000019 */
[----:B------:R-:W-:-:S04]  /*0d00*/  FFMA R25, R8, R25, -0.16684235632419586182 ;  /* 0xbe2ad8b908197423 */ /* 0x000fc80000000019 */
[----:B------:R-:W-:-:S04]  /*0d10*/  FFMA R25, R8, R25, 0.20012299716472625732 ;  /* 0x3e4ced0b08197423 */ /* 0x000fc80000000019 */
[----:B------:R-:W-:-:S04]  /*0d20*/  FFMA R25, R8, R25, -0.24999669194221496582 ;  /* 0xbe7fff2208197423 */ /* 0x000fc80000000019 */
[----:B------:R-:W-:-:S04]  /*0d30*/  FFMA R25, R8, R25, 0.33333182334899902344 ;  /* 0x3eaaaa7808197423 */ /* 0x000fc80000000019 */
[----:B------:R-:W-:-:S04]  /*0d40*/  FFMA R25, R8, R25, -0.5 ;  /* 0xbf00000008197423 */ /* 0x000fc80000000019 */
[----:B------:R-:W-:-:S04]  /*0d50*/  FMUL R25, R8, R25 ;  /* 0x0000001908197220 */ /* 0x000fc80000400000 */
[----:B------:R-:W-:Y:S01]  /*0d60*/  FFMA R25, R8, R25, R8 ;  /* 0x0000001908197223 */ /* 0x000fe20000000008 */
[----:B------:R-:W-:-:S03]  /*0d70*/  IMAD.SHL.U32 R8, R7, 0x2, RZ ;  /* 0x0000000207087824 */ /* 0x000fc600078e00ff */
[----:B------:R-:W-:Y:S01]  /*0d80*/  FFMA R25, R6, 0.69314718246459960938, R25 ;  /* 0x3f31721806197823 */ /* 0x000fe20000000019 */
[C---:B------:R-:W-:Y:S01]  /*0d90*/  @P0 FFMA R25, R0.reuse, R37, +INF ;  /* 0x7f80000000190423 */ /* 0x040fe20000000025 */
[----:B------:R-:W-:Y:S02]  /*0da0*/  SHF.L.U32 R6, R9, 0x4, RZ ;  /* 0x0000000409067819 */ /* 0x000fe400000006ff */
[----:B------:R-:W-:Y:S01]  /*0db0*/  FSETP.NEU.AND P0, PT, R0, RZ, PT ;  /* 0x000000ff0000720b */ /* 0x000fe20003f0d000 */
[----:B------:R-:W-:Y:S01]  /*0dc0*/  FMUL R25, R25, -2 ;  /* 0xc000000019197820 */ /* 0x000fe20000400000 */
[----:B------:R-:W-:-:S04]  /*0dd0*/  LOP3.LUT R6, R7, R8, R6, 0x96, !PT ;  /* 0x0000000807067212 */ /* 0x000fc800078e9606 */
[----:B------:R-:W-:Y:S01]  /*0de0*/  FSEL R37, R25, +INF , P0 ;  /* 0x7f80000019257808 */ /* 0x000fe20000000000 */
[----:B------:R-:W-:Y:S01]  /*0df0*/  IMAD.MOV.U32 R25, RZ, RZ, 0x30c90fdb ;  /* 0x30c90fdbff197424 */ /* 0x000fe200078e00ff */
[----:B------:R-:W-:Y:S02]  /*0e00*/  LOP3.LUT R7, R6, R9, RZ, 0x3c, !PT ;  /* 0x0000000906077212 */ /* 0x000fe400078e3cff */
[----:B------:R0:W1:Y:S01]  /*0e10*/  MUFU.RSQ R8, R37 ;  /* 0x0000002500087308 */ /* 0x0000620000001400 */
[----:B------:R-:W-:Y:S01]  /*0e20*/  VIADD R6, R37, 0xf3000000 ;  /* 0xf300000025067836 */ /* 0x000fe20000000000 */
[----:B------:R-:W-:-:S04]  /*0e30*/  IADD3 R0, PT, PT, R7, R24, RZ ;  /* 0x0000001807007210 */ /* 0x000fc80007ffe0ff */
[----:B------:R-:W-:Y:S02]  /*0e40*/  ISETP.GT.U32.AND P0, PT, R6, 0x727fffff, PT ;  /* 0x727fffff0600780c */ /* 0x000fe40003f04070 */
[----:B------:R-:W-:-:S05]  /*0e50*/  I2FP.F32.U32 R0, R0 ;  /* 0x0000000000007245 */ /* 0x000fca0000201000 */
[----:B------:R-:W-:-:S06]  /*0e60*/  FFMA R6, R0, R25, 7.314590599882819788e-10 ;  /* 0x30490fdb00067423 */ /* 0x000fcc0000000019 */
[----:B01----:R-:W-:Y:S05]  /*0e70*/  @!P0 BRA `(.L_x_13) ;  /* 0x0000000000108947 */ /* 0x003fea0003800000 */
[----:B------:R-:W-:Y:S01]  /*0e80*/  IMAD.MOV.U32 R0, RZ, RZ, R37 ;  /* 0x000000ffff007224 */ /* 0x000fe200078e0025 */
[----:B------:R-:W-:-:S07]  /*0e90*/  MOV R8, 0xeb0 ;  /* 0x00000eb000087802 */ /* 0x000fce0000000f00 */
[----:B-----5:R-:W-:Y:S05]  /*0ea0*/  CALL.REL.NOINC `($__internal_2_$__cuda_sm20_sqrt_rn_f32_slowpath) ;  /* 0x0000001800707944 */ /* 0x020fea0003c00000 */
[----:B------:R-:W-:Y:S05]  /*0eb0*/  BRA `(.L_x_14) ;  /* 0x0000000000107947 */ /* 0x000fea0003800000 */
.L_x_13:
[----:B------:R-:W-:Y:S01]  /*0ec0*/  FMUL.FTZ R0, R37, R8 ;  /* 0x0000000825007220 */ /* 0x000fe20000410000 */
[----:B------:R-:W-:-:S03]  /*0ed0*/  FMUL.FTZ R8, R8, 0.5 ;  /* 0x3f00000008087820 */ /* 0x000fc60000410000 */
[----:B------:R-:W-:-:S04]  /*0ee0*/  FFMA R25, -R0, R0, R37 ;  /* 0x0000000000197223 */ /* 0x000fc80000000125 */
[----:B------:R-:W-:-:S07]  /*0ef0*/  FFMA R0, R25, R8, R0 ;  /* 0x0000000819007223 */ /* 0x000fce0000000000 */
.L_x_14:
[----:B------:R-:W-:Y:S05]  /*0f00*/  BSYNC.RECONVERGENT B2 ;  /* 0x0000000000027941 */ /* 0x000fea0003800200 */
.L_x_12:
[----:B------:R-:W-:Y:S01]  /*0f10*/  FMUL.RZ R8, R6, 0.15915493667125701904 ;  /* 0x3e22f98306087820 */ /* 0x000fe2000040c000 */
[----:B------:R-:W-:Y:S01]  /*0f20*/  MOV R46, R21 ;  /* 0x00000015002e7202 */ /* 0x000fe20000000f00 */
[----:B------:R-:W-:Y:S02]  /*0f30*/  IMAD.MOV.U32 R22, RZ, RZ, R20 ;  /* 0x000000ffff167224 */ /* 0x000fe400078e0014 */
[----:B------:R-:W0:Y:S01]  /*0f40*/  MUFU.SIN R25, R8 ;  /* 0x0000000800197308 */ /* 0x000e220000000400 */
[----:B------:R-:W-:-:S07]  /*0f50*/  IMAD.MOV.U32 R20, RZ, RZ, R9 ;  /* 0x000000ffff147224 */ /* 0x000fce00078e0009 */
[----:B------:R-:W1:Y:S01]  /*0f60*/  MUFU.COS R37, R8 ;  /* 0x0000000800257308 */ /* 0x000e620000000000 */
[-C--:B0-----:R-:W-:Y:S01]  /*0f70*/  FMUL R6, R25, R0.reuse ;  /* 0x0000000019067220 */ /* 0x081fe20000400000 */
[----:B------:R-:W-:Y:S01]  /*0f80*/  IMAD.MOV.U32 R25, RZ, RZ, R23 ;  /* 0x000000ffff197224 */ /* 0x000fe200078e0017 */
[----:B------:R-:W-:Y:S01]  /*0f90*/  MOV R23, R21 ;  /* 0x0000001500177202 */ /* 0x000fe20000000f00 */
[----:B------:R-:W-:Y:S02]  /*0fa0*/  IMAD.MOV.U32 R21, RZ, RZ, R7 ;  /* 0x000000ffff157224 */ /* 0x000fe400078e0007 */
[----:B-1----:R-:W-:-:S07]  /*0fb0*/  FMUL R0, R37, R0 ;  /* 0x0000000025007220 */ /* 0x002fce0000400000 */
.L_x_11:
[----:B------:R-:W-:Y:S05]  /*0fc0*/  BSYNC.RECONVERGENT B1 ;  /* 0x0000000000017941 */ /* 0x000fea0003800200 */
.L_x_10:
[----:B------:R-:W0:Y:S02]  /*0fd0*/  LDC.64 R52, c[0x0][0x3b0] ;  /* 0x0000ec00ff347b82 */ /* 0x000e240000000a00 */
[----:B0-----:R-:W2:Y:S01]  /*0fe0*/  LDG.E.64 R36, desc[UR6][R52.64+0x8] ;  /* 0x0000080634247981 */ /* 0x001ea2000c1e1b00 */
[----:B------:R-:W-:Y:S01]  /*0ff0*/  IMAD.MOV.U32 R50, RZ, RZ, 0x0 ;  /* 0x00000000ff327424 */ /* 0x000fe200078e00ff */
[----:B------:R-:W0:Y:S01]  /*1000*/  F2F.F64.F32 R44, R6 ;  /* 0x00000006002c7310 */ /* 0x000e220000201800 */
[----:B------:R-:W-:Y:S01]  /*1010*/  IMAD.MOV.U32 R51, RZ, RZ, 0x3fd80000 ;  /* 0x3fd80000ff337424 */ /* 0x000fe200078e00ff */
[----:B------:R-:W-:Y:S01]  /*1020*/  UMOV UR8, 0x29793d2f ;  /* 0x29793d2f00087882 */ /* 0x000fe20000000000 */
[----:B------:R-:W-:Y:S01]  /*1030*/  UMOV UR9, 0x40a8b48e ;  /* 0x40a8b48e00097882 */ /* 0x000fe20000000000 */
[----:B-----5:R-:W-:Y:S01]  /*1040*/  DFMA R10, R34, -10000000, R10 ;  /* 0xc16312d0220a782b */ /* 0x020fe2000000000a */
[----:B------:R-:W-:Y:S01]  /*1050*/  ISETP.NE.AND P0, PT, R18, 0x1, PT ;  /* 0x000000011200780c */ /* 0x000fe20003f05270 */
[----:B------:R-:W-:-:S08]  /*1060*/  DMUL R42, R42, UR8 ;  /* 0x000000082a2a7c28 */ /* 0x000fd00008000000 */
[----:B0-----:R-:W-:Y:S02]  /*1070*/  DFMA R12, R44, R42, R12 ;  /* 0x0000002a2c0c722b */ /* 0x001fe4000000000c */
[----:B--2---:R-:W-:-:S06]  /*1080*/  DADD R36, R36, R36 ;  /* 0x0000000024247229 */ /* 0x004fcc0000000024 */
[----:B------:R-:W0:Y:S04]  /*1090*/  MUFU.RSQ64H R39, R37 ;  /* 0x0000002500277308 */ /* 0x000e280000001c00 */
[----:B------:R-:W-:-:S04]  /*10a0*/  IADD3 R38, PT, PT, R37, -0x3500000, RZ ;  /* 0xfcb0000025267810 */ /* 0x000fc80007ffe0ff */
[----:B------:R-:W-:Y:S02]  /*10b0*/  ISETP.GE.U32.AND P1, PT, R38, 0x7ca00000, PT ;  /* 0x7ca000002600780c */ /* 0x000fe40003f26070 */
[----:B0-----:R-:W-:-:S08]  /*10c0*/  DMUL R40, R38, R38 ;  /* 0x0000002626287228 */ /* 0x001fd00000000000 */
[----:B------:R-:W-:-:S08]  /*10d0*/  DFMA R40, R36, -R40, 1 ;  /* 0x3ff000002428742b */ /* 0x000fd00000000828 */
[----:B------:R-:W-:Y:S02]  /*10e0*/  DFMA R50, R40, R50, 0.5 ;  /* 0x3fe000002832742b */ /* 0x000fe40000000032 */
[----:B------:R-:W-:-:S08]  /*10f0*/  DMUL R40, R38, R40 ;  /* 0x0000002826287228 */ /* 0x000fd00000000000 */
[----:B------:R-:W-:-:S08]  /*1100*/  DFMA R50, R50, R40, R38 ;  /* 0x000000283232722b */ /* 0x000fd00000000026 */
[----:B------:R-:W-:Y:S02]  /*1110*/  DMUL R40, R36, R50 ;  /* 0x0000003224287228 */ /* 0x000fe40000000000 */
[----:B------:R-:W-:Y:S01]  /*1120*/  IADD3 R45, PT, PT, R51, -0x100000, RZ ;  /* 0xfff00000332d7810 */ /* 0x000fe20007ffe0ff */
[----:B------:R-:W-:-:S05]  /*1130*/  IMAD.MOV.U32 R44, RZ, RZ, R50 ;  /* 0x000000ffff2c7224 */ /* 0x000fca00078e0032 */
[----:B------:R-:W-:-:S08]  /*1140*/  DFMA R42, R40, -R40, R36 ;  /* 0x80000028282a722b */ /* 0x000fd00000000024 */
[----:B------:R-:W-:Y:S01]  /*1150*/  DFMA R34, R42, R44, R40 ;  /* 0x0000002c2a22722b */ /* 0x000fe20000000028 */
[----:B------:R-:W-:Y:S10]  /*1160*/  @!P1 BRA `(.L_x_15) ;  /* 0x00000000001c9947 */ /* 0x000ff40003800000 */
[----:B------:R-:W-:Y:S01]  /*1170*/  MOV R6, R36 ;  /* 0x0000002400067202 */ /* 0x000fe20000000f00 */
[----:B------:R-:W-:Y:S01]  /*1180*/  IMAD.MOV.U32 R36, RZ, RZ, R38 ;  /* 0x000000ffff247224 */ /* 0x000fe200078e0026 */
[----:B------:R-:W-:Y:S01]  /*1190*/  MOV R38, 0x11c0 ;  /* 0x000011c000267802 */ /* 0x000fe20000000f00 */
[----:B------:R-:W-:-:S07]  /*11a0*/  IMAD.MOV.U32 R8, RZ, RZ, R50 ;  /* 0x000000ffff087224 */ /* 0x000fce00078e0032 */
[----:B------:R-:W-:Y:S05]  /*11b0*/  CALL.REL.NOINC `($__internal_1_$__cuda_sm20_dsqrt_rn_f64_mediumpath_v1) ;  /* 0x0000001400007944 */ /* 0x000fea0003c00000 */
[----:B------:R-:W-:Y:S01]  /*11c0*/  IMAD.MOV.U32 R34, RZ, RZ, R42 ;  /* 0x000000ffff227224 */ /* 0x000fe200078e002a */
[----:B------:R-:W-:-:S07]  /*11d0*/  MOV R35, R43 ;  /* 0x0000002b00237202 */ /* 0x000fce0000000f00 */
.L_x_15:
[----:B------:R-:W-:Y:S01]  /*11e0*/  BSSY.RECONVERGENT B1, `(.L_x_16) ;  /* 0x000004b000017945 */ /* 0x000fe20003800200 */
[----:B------:R-:W-:Y:S02]  /*11f0*/  IMAD.MOV.U32 R6, RZ, RZ, R0 ;  /* 0x000000ffff067224 */ /* 0x000fe400078e0000 */
[----:B------:R-:W-:Y:S01]  /*1200*/  IMAD.MOV.U32 R18, RZ, RZ, RZ ;  /* 0x000000ffff127224 */ /* 0x000fe200078e00ff */
[----:B------:R-:W-:Y:S06]  /*1210*/  @P0 BRA `(.L_x_17) ;  /* 0x00000004001c0947 */ /* 0x000fec0003800000 */
[----:B------:R-:W-:Y:S01]  /*1220*/  SHF.R.U32.HI R0, RZ, 0x2, R25 ;  /* 0x00000002ff007819 */ /* 0x000fe20000011619 */
[----:B------:R-:W-:Y:S01]  /*1230*/  IMAD.MOV.U32 R23, RZ, RZ, 0x3e055027 ;  /* 0x3e055027ff177424 */ /* 0x000fe200078e00ff */
[----:B------:R-:W-:Y:S02]  /*1240*/  BSSY.RECONVERGENT B2, `(.L_x_18) ;  /* 0x000003b000027945 */ /* 0x000fe40003800200 */
[----:B------:R-:W-:Y:S02]  /*1250*/  LOP3.LUT R21, R0, R25, RZ, 0x3c, !PT ;  /* 0x0000001900157212 */ /* 0x000fe400078e3cff */
[----:B------:R-:W-:Y:S02]  /*1260*/  SHF.L.U32 R0, R7, 0x4, RZ ;  /* 0x0000000407007819 */ /* 0x000fe400000006ff */
[----:B------:R-:W-:Y:S01]  /*1270*/  MOV R25, 0x7f800000 ;  /* 0x7f80000000197802 */ /* 0x000fe20000000f00 */
[----:B------:R-:W-:-:S05]  /*1280*/  IMAD.SHL.U32 R6, R21, 0x2, RZ ;  /* 0x0000000215067824 */ /* 0x000fca00078e00ff */
[----:B------:R-:W-:-:S04]  /*1290*/  LOP3.LUT R0, R7, R0, R6, 0x96, !PT ;  /* 0x0000000007007212 */ /* 0x000fc800078e9606 */
[----:B------:R-:W-:Y:S01]  /*12a0*/  LOP3.LUT R20, R0, R21, RZ, 0x3c, !PT ;  /* 0x0000001500147212 */ /* 0x000fe200078e3cff */
[----:B------:R-:W-:-:S03]  /*12b0*/  IMAD.MOV.U32 R21, RZ, RZ, 0x2f800000 ;  /* 0x2f800000ff157424 */ /* 0x000fc600078e00ff */
[C---:B------:R-:W-:Y:S02]  /*12c0*/  IADD3 R0, PT, PT, R24.reuse, 0x587c5, R20 ;  /* 0x000587c518007810 */ /* 0x040fe40007ffe014 */
[----:B------:R-:W-:Y:S02]  /*12d0*/  IADD3 R24, PT, PT, R24, 0xb0f8a, RZ ;  /* 0x000b0f8a18187810 */ /* 0x000fe40007ffe0ff */
[----:B------:R-:W-:-:S05]  /*12e0*/  I2FP.F32.U32 R0, R0 ;  /* 0x0000000000007245 */ /* 0x000fca0000201000 */
[----:B------:R-:W-:-:S05]  /*12f0*/  FFMA R0, R0, R21, 1.1641532182693481445e-10 ;  /* 0x2f00000000007423 */ /* 0x000fca0000000015 */
[----:B------:R-:W-:-:S13]  /*1300*/  FSETP.GEU.AND P0, PT, R0, 1.175494350822287508e-38, PT ;  /* 0x008000000000780b */ /* 0x000fda0003f0e000 */
[----:B------:R-:W-:-:S05]  /*1310*/  @!P0 FMUL R0, R0, 8388608 ;  /* 0x4b00000000008820 */ /* 0x000fca0000400000 */
[----:B------:R-:W-:-:S04]  /*1320*/  IADD3 R6, PT, PT, R0, -0x3f2aaaab, RZ ;  /* 0xc0d5555500067810 */ /* 0x000fc80007ffe0ff */
[----:B------:R-:W-:-:S05]  /*1330*/  LOP3.LUT R21, R6, 0xff800000, RZ, 0xc0, !PT ;  /* 0xff80000006157812 */ /* 0x000fca00078ec0ff */
[----:B------:R-:W-:Y:S01]  /*1340*/  IMAD.IADD R6, R0, 0x1, -R21 ;  /* 0x0000000100067824 */ /* 0x000fe200078e0a15 */
        /* <DEDUP_REMOVED lines=20> */
[----:B------:R-:W-:Y:S01]  /*1490*/  FSETP.NEU.AND P0, PT, R0, RZ, PT ;  /* 0x000000ff0000720b */ /* 0x000fe20003f0d000 */
[----:B------:R-:W-:Y:S02]  /*14a0*/  IMAD.SHL.U32 R6, R20, 0x10, RZ ;  /* 0x0000001014067824 */ /* 0x000fe400078e00ff */
[----:B------:R-:W-:Y:S02]  /*14b0*/  HFMA2 R25, -RZ, RZ, 0.1495361328125, 0.0004794597625732421875 ;  /* 0x30c90fdbff197431 */ /* 0x000fe400000001ff */
[----:B------:R-:W-:Y:S01]  /*14c0*/  FMUL R23, R23, -2 ;  /* 0xc000000017177820 */ /* 0x000fe20000400000 */
[----:B------:R-:W-:-:S04]  /*14d0*/  LOP3.LUT R21, R21, R8, R6, 0x96, !PT ;  /* 0x0000000815157212 */ /* 0x000fc800078e9606 */
[----:B------:R-:W-:Y:S02]  /*14e0*/  FSEL R23, R23, +INF , P0 ;  /* 0x7f80000017177808 */ /* 0x000fe40000000000 */
[----:B------:R-:W-:Y:S02]  /*14f0*/  LOP3.LUT R21, R21, R20, RZ, 0x3c, !PT ;  /* 0x0000001415157212 */ /* 0x000fe400078e3cff */
[----:B------:R0:W1:Y:S01]  /*1500*/  MUFU.RSQ R6, R23 ;  /* 0x0000001700067308 */ /* 0x0000620000001400 */
[----:B------:R-:W-:Y:S02]  /*1510*/  VIADD R8, R23, 0xf3000000 ;  /* 0xf300000017087836 */ /* 0x000fe40000000000 */
[----:B------:R-:W-:-:S03]  /*1520*/  IMAD.IADD R0, R24, 0x1, R21 ;  /* 0x0000000118007824 */ /* 0x000fc600078e0215 */
[----:B------:R-:W-:Y:S02]  /*1530*/  ISETP.GT.U32.AND P0, PT, R8, 0x727fffff, PT ;  /* 0x727fffff0800780c */ /* 0x000fe40003f04070 */
[----:B------:R-:W-:-:S05]  /*1540*/  I2FP.F32.U32 R0, R0 ;  /* 0x0000000000007245 */ /* 0x000fca0000201000 */
[----:B------:R-:W-:-:S06]  /*1550*/  FFMA R18, R0, R25, 7.314590599882819788e-10 ;  /* 0x30490fdb00127423 */ /* 0x000fcc0000000019 */
[----:B01----:R-:W-:Y:S05]  /*1560*/  @!P0 BRA `(.L_x_19) ;  /* 0x0000000000108947 */ /* 0x003fea0003800000 */
[----:B------:R-:W-:Y:S01]  /*1570*/  IMAD.MOV.U32 R0, RZ, RZ, R23 ;  /* 0x000000ffff007224 */ /* 0x000fe200078e0017 */
[----:B------:R-:W-:-:S07]  /*1580*/  MOV R8, 0x15a0 ;  /* 0x000015a000087802 */ /* 0x000fce0000000f00 */
[----:B------:R-:W-:Y:S05]  /*1590*/  CALL.REL.NOINC `($__internal_2_$__cuda_sm20_sqrt_rn_f32_slowpath) ;  /* 0x0000001000b47944 */ /* 0x000fea0003c00000 */
[----:B------:R-:W-:Y:S05]  /*15a0*/  BRA `(.L_x_20) ;  /* 0x0000000000107947 */ /* 0x000fea0003800000 */
.L_x_19:
[----:B------:R-:W-:Y:S01]  /*15b0*/  FMUL.FTZ R0, R23, R6 ;  /* 0x0000000617007220 */ /* 0x000fe20000410000 */
[----:B------:R-:W-:-:S03]  /*15c0*/  FMUL.FTZ R6, R6, 0.5 ;  /* 0x3f00000006067820 */ /* 0x000fc60000410000 */
[----:B------:R-:W-:-:S04]  /*15d0*/  FFMA R23, -R0, R0, R23 ;  /* 0x0000000000177223 */ /* 0x000fc80000000117 */
[----:B------:R-:W-:-:S07]  /*15e0*/  FFMA R0, R23, R6, R0 ;  /* 0x0000000617007223 */ /* 0x000fce0000000000 */
.L_x_20:
[----:B------:R-:W-:Y:S05]  /*15f0*/  BSYNC.RECONVERGENT B2 ;  /* 0x0000000000027941 */ /* 0x000fea0003800200 */
.L_x_18:
[----:B------:R-:W-:Y:S01]  /*1600*/  FMUL.RZ R8, R18, 0.15915493667125701904 ;  /* 0x3e22f98312087820 */ /* 0x000fe2000040c000 */
[----:B------:R-:W-:Y:S01]  /*1610*/  IMAD.MOV.U32 R23, RZ, RZ, R7 ;  /* 0x000000ffff177224 */ /* 0x000fe200078e0007 */
[----:B------:R-:W-:Y:S01]  /*1620*/  MOV R22, R9 ;  /* 0x0000000900167202 */ /* 0x000fe20000000f00 */
[----:B------:R-:W-:Y:S01]  /*1630*/  IMAD.MOV.U32 R18, RZ, RZ, 0x1 ;  /* 0x00000001ff127424 */ /* 0x000fe200078e00ff */
[----:B------:R-:W0:Y:S08]  /*1640*/  MUFU.SIN R25, R8 ;  /* 0x0000000800197308 */ /* 0x000e300000000400 */
[----:B------:R-:W1:Y:S01]  /*1650*/  MUFU.COS R37, R8 ;  /* 0x0000000800257308 */ /* 0x000e620000000000 */
[----:B0-----:R-:W-:Y:S01]  /*1660*/  FMUL R6, R25, R0 ;  /* 0x0000000019067220 */ /* 0x001fe20000400000 */
[----:B------:R-:W-:-:S02]  /*1670*/  IMAD.MOV.U32 R25, RZ, RZ, R46 ;  /* 0x000000ffff197224 */ /* 0x000fc400078e002e */
[----:B-1----:R-:W-:-:S07]  /*1680*/  FMUL R0, R37, R0 ;  /* 0x0000000025007220 */ /* 0x002fce0000400000 */
.L_x_17:
[----:B------:R-:W-:Y:S05]  /*1690*/  BSYNC.RECONVERGENT B1 ;  /* 0x0000000000017941 */ /* 0x000fea0003800200 */
.L_x_16:
[--C-:B------:R-:W-:Y:S01]  /*16a0*/  DADD R36, -R30, R12.reuse ;  /* 0x000000001e247229 */ /* 0x100fe2000000010c */
[----:B------:R-:W0:Y:S01]  /*16b0*/  F2F.F64.F32 R6, R6 ;  /* 0x0000000600067310 */ /* 0x000e220000201800 */
[----:B------:R-:W-:Y:S01]  /*16c0*/  DADD R8, -R32, R12 ;  /* 0x0000000020087229 */ /* 0x000fe2000000010c */
[----:B------:R-:W-:Y:S01]  /*16d0*/  UMOV UR8, 0x29793d2f ;  /* 0x29793d2f00087882 */ /* 0x000fe20000000000 */
[----:B------:R-:W-:Y:S01]  /*16e0*/  UMOV UR9, 0x40a8b48e ;  /* 0x40a8b48e00097882 */ /* 0x000fe20000000000 */
[----:B------:R-:W-:Y:S02]  /*16f0*/  DADD R48, R48, 10000000 ;  /* 0x416312d030307429 */ /* 0x000fe40000000000 */
[----:B------:R-:W-:-:S03]  /*1700*/  DMUL R34, R34, UR8 ;  /* 0x0000000822227c28 */ /* 0x000fc60008000000 */
[----:B------:R-:W-:-:S05]  /*1710*/  DMUL R8, R8, R36 ;  /* 0x0000002408087228 */ /* 0x000fca0000000000 */
[----:B0-----:R-:W-:-:S03]  /*1720*/  DFMA R10, R6, R34, R10 ;  /* 0x00000022060a722b */ /* 0x001fc6000000000a */
[----:B------:R-:W-:-:S14]  /*1730*/  DSETP.GEU.AND P0, PT, R8, RZ, PT ;  /* 0x000000ff0800722a */ /* 0x000fdc0003f0e000 */
[----:B------:R-:W-:Y:S05]  /*1740*/  @!P0 BRA `(.L_x_21) ;  /* 0xffffffec006c8947 */ /* 0x000fea000383ffff */
.L_x_4:
[----:B0-----:R-:W-:Y:S05]  /*1750*/  BSYNC.RECONVERGENT B0 ;  /* 0x0000000000007941 */ /* 0x001fea0003800200 */
.L_x_3:
[----:B------:R-:W-:Y:S01]  /*1760*/  UMOV UR8, 0xe1796495 ;  /* 0xe179649500087882 */ /* 0x000fe20000000000 */
[----:B------:R-:W-:Y:S02]  /*1770*/  UMOV UR9, 0x3da5fd7f ;  /* 0x3da5fd7f00097882 */ /* 0x000fe40000000000 */
[----:B------:R-:W-:-:S11]  /*1780*/  DMUL R48, R48, -UR8 ;  /* 0x8000000830307c28 */ /* 0x000fd60008000000 */
.L_x_2:
[----:B------:R-:W0:Y:S01]  /*1790*/  MUFU.RCP64H R7, R5 ;  /* 0x0000000500077308 */ /* 0x000e220000001800 */
[----:B------:R-:W-:Y:S01]  /*17a0*/  MOV R6, 0x1 ;  /* 0x0000000100067802 */ /* 0x000fe20000000f00 */
        /* <DEDUP_REMOVED lines=17> */
[----:B-----5:R-:W-:Y:S05]  /*18c0*/  CALL.REL.NOINC `($__internal_0_$__cuda_sm20_div_rn_f64_full) ;  /* 0x0000000400cc7944 */ /* 0x020fea0003c00000 */
[----:B------:R-:W-:Y:S01]  /*18d0*/  MOV R6, R34 ;  /* 0x0000002200067202 */ /* 0x000fe20000000f00 */
[----:B------:R-:W-:-:S07]  /*18e0*/  IMAD.MOV.U32 R7, RZ, RZ, R35 ;  /* 0x000000ffff077224 */ /* 0x000fce00078e0023 */
.L_x_23:
[----:B------:R-:W-:Y:S05]  /*18f0*/  BSYNC.RECONVERGENT B0 ;  /* 0x0000000000007941 */ /* 0x000fea0003800200 */
.L_x_22:
[----:B------:R-:W0:Y:S01]  /*1900*/  MUFU.RCP64H R5, R3 ;  /* 0x0000000300057308 */ /* 0x000e220000001800 */
[----:B------:R-:W-:Y:S01]  /*1910*/  IMAD.MOV.U32 R4, RZ, RZ, 0x1 ;  /* 0x00000001ff047424 */ /* 0x000fe200078e00ff */
[----:B-----5:R-:W-:Y:S01]  /*1920*/  DADD R38, -R14, R10 ;  /* 0x000000000e267229 */ /* 0x020fe2000000010a */
        /* <DEDUP_REMOVED lines=9> */
[----:B------:R-:W-:Y:S02]  /*19c0*/  DFMA R4, R10, R8, R4 ;  /* 0x000000080a04722b */ /* 0x000fe40000000004 */
[----:B------:R0:W1:Y:S08]  /*19d0*/  F2I.F64.CEIL R9, R6 ;  /* 0x0000000600097311 */ /* 0x0000700000309100 */
[----:B------:R-:W-:-:S05]  /*19e0*/  FFMA R8, RZ, R3, R5 ;  /* 0x00000003ff087223 */ /* 0x000fca0000000005 */
[----:B------:R-:W-:-:S13]  /*19f0*/  FSETP.GT.AND P0, PT, |R8|, 1.469367938527859385e-39, PT ;  /* 0x001000000800780b */ /* 0x000fda0003f04200 */
[----:B01----:R-:W-:Y:S05]  /*1a00*/  @P0 BRA P1, `(.L_x_25) ;  /* 0x0000000000180947 */ /* 0x003fea0000800000 */
[----:B------:R-:W-:Y:S01]  /*1a10*/  MOV R36, R2 ;  /* 0x0000000200247202 */ /* 0x000fe20000000f00 */
[----:B------:R-:W-:Y:S01]  /*1a20*/  IMAD.MOV.U32 R37, RZ, RZ, R3 ;  /* 0x000000ffff257224 */ /* 0x000fe200078e0003 */
[----:B------:R-:W-:-:S07]  /*1a30*/  MOV R6, 0x1a50 ;  /* 0x00001a5000067802 */ /* 0x000fce0000000f00 */
[----:B------:R-:W-:Y:S05]  /*1a40*/  CALL.REL.NOINC `($__internal_0_$__cuda_sm20_div_rn_f64_full) ;  /* 0x00000004006c7944 */ /* 0x000fea0003c00000 */
[----:B------:R-:W-:Y:S01]  /*1a50*/  IMAD.MOV.U32 R4, RZ, RZ, R34 ;  /* 0x000000ffff047224 */ /* 0x000fe200078e0022 */
[----:B------:R-:W-:-:S07]  /*1a60*/  MOV R5, R35 ;  /* 0x0000002300057202 */ /* 0x000fce0000000f00 */
.L_x_25:
[----:B------:R-:W-:Y:S05]  /*1a70*/  BSYNC.RECONVERGENT B0 ;  /* 0x0000000000007941 */ /* 0x000fea0003800200 */
.L_x_24:
[----:B------:R-:W0:Y:S01]  /*1a80*/  LDC.64 R10, c[0x0][0x390] ;  /* 0x0000e400ff0a7b82 */ /* 0x000e220000000a00 */
[----:B------:R-:W1:Y:S01]  /*1a90*/  F2I.F64.CEIL R6, R4 ;  /* 0x0000000400067311 */ /* 0x000e620000309100 */
[----:B------:R-:W-:-:S06]  /*1aa0*/  ISETP.GE.AND P0, PT, R9, RZ, PT ;  /* 0x000000ff0900720c */ /* 0x000fcc0003f06270 */
[----:B------:R-:W2:Y:S01]  /*1ab0*/  LDC.64 R2, c[0x0][0x398] ;  /* 0x0000e600ff027b82 */ /* 0x000ea20000000a00 */
[C---:B-1----:R-:W-:Y:S01]  /*1ac0*/  ISETP.GE.AND P2, PT, R6.reuse, RZ, PT ;  /* 0x000000ff0600720c */ /* 0x042fe20003f46270 */
[----:B------:R-:W-:Y:S01]  /*1ad0*/  UMOV UR8, 0xfefa39ef ;  /* 0xfefa39ef00087882 */ /* 0x000fe20000000000 */
[----:B------:R-:W-:Y:S01]  /*1ae0*/  UMOV UR9, 0x3fe62e42 ;  /* 0x3fe62e4200097882 */ /* 0x000fe20000000000 */
[----:B------:R-:W1:Y:S04]  /*1af0*/  S2R R12, SR_TID.X ;  /* 0x00000000000c7919 */ /* 0x000e680000002100 */
[----:B------:R-:W1:Y:S01]  /*1b00*/  LDC R13, c[0x0][0x3c8] ;  /* 0x0000f200ff0d7b82 */ /* 0x000e620000000800 */
[----:B0-----:R-:W-:Y:S02]  /*1b10*/  ISETP.GE.AND P1, PT, R9, R10, PT ;  /* 0x0000000a0900720c */ /* 0x001fe40003f26270 */
[----:B------:R-:W-:-:S11]  /*1b20*/  ISETP.GE.AND P3, PT, R6, R11, PT ;  /* 0x0000000b0600720c */ /* 0x000fd60003f66270 */
[----:B------:R-:W-:Y:S02]  /*1b30*/  @P1 VIADD R9, R10, 0xffffffff ;  /* 0xffffffff0a091836 */ /* 0x000fe40000000000 */
[----:B------:R-:W-:-:S03]  /*1b40*/  @P3 VIADD R6, R11, 0xffffffff ;  /* 0xffffffff0b063836 */ /* 0x000fc60000000000 */
[----:B------:R-:W-:Y:S02]  /*1b50*/  SEL R9, R9, RZ, P0 ;  /* 0x000000ff09097207 */ /* 0x000fe40000000000 */
[----:B------:R-:W-:-:S05]  /*1b60*/  SEL R6, R6, RZ, P2 ;  /* 0x000000ff06067207 */ /* 0x000fca0001000000 */
[----:B------:R-:W-:Y:S02]  /*1b70*/  IMAD R9, R6, R10, R9 ;  /* 0x0000000a06097224 */ /* 0x000fe400078e0209 */
[----:B------:R-:W-:Y:S02]  /*1b80*/  HFMA2 R4, -RZ, RZ, 1323, -4.565715789794921875e-05 ;  /* 0x652b82feff047431 */ /* 0x000fe400000001ff */
[----:B------:R-:W-:Y:S01]  /*1b90*/  IMAD.MOV.U32 R5, RZ, RZ, 0x3ff71547 ;  /* 0x3ff71547ff057424 */ /* 0x000fe200078e00ff */
[----:B------:R-:W0:Y:S01]  /*1ba0*/  LDC.64 R10, c[0x0][0x3d0] ;  /* 0x0000f400ff0a7b82 */ /* 0x000e220000000a00 */
[----:B--2---:R-:W-:-:S06]  /*1bb0*/  IMAD.WIDE R2, R9, 0x8, R2 ;  /* 0x0000000809027825 */ /* 0x004fcc00078e0202 */
[----:B------:R-:W5:Y:S01]  /*1bc0*/  LDG.E.64 R2, desc[UR6][R2.64] ;  /* 0x0000000602027981 */ /* 0x000f62000c1e1b00 */
[----:B------:R-:W-:Y:S01]  /*1bd0*/  DFMA R4, R48, R4, 6.75539944105574400000e+15 ;  /* 0x433800003004742b */ /* 0x000fe20000000004 */
[----:B------:R-:W-:Y:S01]  /*1be0*/  FSETP.GEU.AND P0, PT, |R49|, 4.1917929649353027344, PT ;  /* 0x4086232b3100780b */ /* 0x000fe20003f0e200 */
[----:B------:R-:W-:Y:S01]  /*1bf0*/  BSSY.RECONVERGENT B0, `(.L_x_26) ;  /* 0x0000036000007945 */ /* 0x000fe20003800200 */
[----:B-1----:R-:W-:-:S05]  /*1c00*/  IMAD R13, R13, UR5, R12 ;  /* 0x000000050d0d7c24 */ /* 0x002fca000f8e020c */
[----:B------:R-:W-:-:S08]  /*1c10*/  DADD R6, R4, -6.75539944105574400000e+15 ;  /* 0xc338000004067429 */ /* 0x000fd00000000000 */
[----:B------:R-:W-:Y:S01]  /*1c20*/  DFMA R8, R6, -UR8, R48 ;  /* 0x8000000806087c2b */ /* 0x000fe20008000030 */
[----:B------:R-:W-:Y:S01]  /*1c30*/  UMOV UR8, 0x3b39803f ;  /* 0x3b39803f00087882 */ /* 0x000fe20000000000 */
[----:B------:R-:W-:-:S06]  /*1c40*/  UMOV UR9, 0x3c7abc9e ;  /* 0x3c7abc9e00097882 */ /* 0x000fcc0000000000 */
[----:B------:R-:W-:Y:S01]  /*1c50*/  DFMA R8, R6, -UR8, R8 ;  /* 0x8000000806087c2b */ /* 0x000fe20008000008 */
[----:B------:R-:W-:Y:S01]  /*1c60*/  UMOV UR8, 0x69ce2bdf ;  /* 0x69ce2bdf00087882 */ /* 0x000fe20000000000 */
[----:B------:R-:W-:Y:S01]  /*1c70*/  IMAD.MOV.U32 R6, RZ, RZ, -0x35dec16 ;  /* 0xfca213eaff067424 */ /* 0x000fe200078e00ff */
[----:B------:R-:W-:Y:S01]  /*1c80*/  MOV R7, 0x3e928af3 ;  /* 0x3e928af300077802 */ /* 0x000fe20000000f00 */
[----:B------:R-:W-:-:S05]  /*1c90*/  UMOV UR9, 0x3e5ade15 ;  /* 0x3e5ade1500097882 */ /* 0x000fca0000000000 */
[----:B------:R-:W-:Y:S01]  /*1ca0*/  DFMA R6, R8, UR8, R6 ;  /* 0x0000000808067c2b */ /* 0x000fe20008000006 */
[----:B------:R-:W-:Y:S01]  /*1cb0*/  UMOV UR8, 0x62401315 ;  /* 0x6240131500087882 */ /* 0x000fe20000000000 */
[----:B------:R-:W-:-:S06]  /*1cc0*/  UMOV UR9, 0x3ec71dee ;  /* 0x3ec71dee00097882 */ /* 0x000fcc0000000000 */
[----:B------:R-:W-:Y:S01]  /*1cd0*/  DFMA R6, R8, R6, UR8 ;  /* 0x0000000808067e2b */ /* 0x000fe20008000006 */
        /* <DEDUP_REMOVED lines=20> */
[----:B------:R-:W-:-:S08]  /*1e20*/  DFMA R6, R8, R6, UR8 ;  /* 0x0000000808067e2b */ /* 0x000fd00008000006 */
[----:B------:R-:W-:-:S08]  /*1e30*/  DFMA R6, R8, R6, 1 ;  /* 0x3ff000000806742b */ /* 0x000fd00000000006 */
[----:B------:R-:W-:-:S10]  /*1e40*/  DFMA R8, R8, R6, 1 ;  /* 0x3ff000000808742b */ /* 0x000fd40000000006 */
[----:B------:R-:W-:Y:S02]  /*1e50*/  IMAD R7, R4, 0x100000, R9 ;  /* 0x0010000004077824 */ /* 0x000fe400078e0209 */
[----:B------:R-:W-:Y:S01]  /*1e60*/  IMAD.MOV.U32 R6, RZ, RZ, R8 ;  /* 0x000000ffff067224 */ /* 0x000fe200078e0008 */
[----:B0-----:R-:W-:Y:S06]  /*1e70*/  @!P0 BRA `(.L_x_27) ;  /* 0x0000000000348947 */ /* 0x001fec0003800000 */
[----:B------:R-:W-:Y:S01]  /*1e80*/  FSETP.GEU.AND P1, PT, |R49|, 4.2275390625, PT ;  /* 0x408748003100780b */ /* 0x000fe20003f2e200 */
[C---:B------:R-:W-:Y:S02]  /*1e90*/  DADD R6, R48.reuse, +INF ;  /* 0x7ff0000030067429 */ /* 0x040fe40000000000 */
[----:B------:R-:W-:-:S08]  /*1ea0*/  DSETP.GEU.AND P0, PT, R48, RZ, PT ;  /* 0x000000ff3000722a */ /* 0x000fd00003f0e000 */
[----:B------:R-:W-:Y:S02]  /*1eb0*/  FSEL R6, R6, RZ, P0 ;  /* 0x000000ff06067208 */ /* 0x000fe40000000000 */
[----:B------:R-:W-:Y:S02]  /*1ec0*/  @!P1 LEA.HI R5, R4, R4, RZ, 0x1 ;  /* 0x0000000404059211 */ /* 0x000fe400078f08ff */
[----:B------:R-:W-:Y:S02]  /*1ed0*/  FSEL R7, R7, RZ, P0 ;  /* 0x000000ff07077208 */ /* 0x000fe40000000000 */
[----:B------:R-:W-:-:S04]  /*1ee0*/  @!P1 SHF.R.S32.HI R5, RZ, 0x1, R5 ;  /* 0x00000001ff059819 */ /* 0x000fc80000011405 */
[----:B------:R-:W-:Y:S01]  /*1ef0*/  @!P1 IADD3 R4, PT, PT, R4, -R5, RZ ;  /* 0x8000000504049210 */ /* 0x000fe20007ffe0ff */
[----:B------:R-:W-:-:S03]  /*1f00*/  @!P1 IMAD R5, R5, 0x100000, R9 ;  /* 0x0010000005059824 */ /* 0x000fc600078e0209 */
[----:B------:R-:W-:Y:S01]  /*1f10*/  @!P1 LEA R9, R4, 0x3ff00000, 0x14 ;  /* 0x3ff0000004099811 */ /* 0x000fe200078ea0ff */
[----:B------:R-:W-:Y:S01]  /*1f20*/  @!P1 IMAD.MOV.U32 R4, RZ, RZ, R8 ;  /* 0x000000ffff049224 */ /* 0x000fe200078e0008 */
[----:B------:R-:W-:-:S06]  /*1f30*/  @!P1 MOV R8, RZ ;  /* 0x000000ff00089202 */ /* 0x000fcc0000000f00 */
[----:B------:R-:W-:-:S11]  /*1f40*/  @!P1 DMUL R6, R4, R8 ;  /* 0x0000000804069228 */ /* 0x000fd60000000000 */
.L_x_27:
[----:B------:R-:W-:Y:S05]  /*1f50*/  BSYNC.RECONVERGENT B0 ;  /* 0x0000000000007941 */ /* 0x000fea0003800200 */
.L_x_26:
[----:B-----5:R-:W-:Y:S01]  /*1f60*/  DMUL R2, R2, R6 ;  /* 0x0000000602027228 */ /* 0x020fe20000000000 */
[----:B------:R-:W-:-:S06]  /*1f70*/  IMAD.WIDE R4, R13, 0x8, R10 ;  /* 0x000000080d047825 */ /* 0x000fcc00078e020a */
[----:B------:R-:W-:Y:S04]  /*1f80*/  STG.E.64 desc[UR6][R4.64], R2 ;  /* 0x0000000204007986 */ /* 0x000fe8000c101b06 */
[----:B------:R-:W-:Y:S04]  /*1f90*/  STG.E.64 desc[UR6][R28.64], R24 ;  /* 0x000000181c007986 */ /* 0x000fe8000c101b06 */
[----:B------:R-:W-:Y:S04]  /*1fa0*/  STG.E.64 desc[UR6][R28.64+0x8], R22 ;  /* 0x000008161c007986 */ /* 0x000fe8000c101b06 */
[----:B------:R-:W-:Y:S04]  /*1fb0*/  STG.E.64 desc[UR6][R28.64+0x10], R20 ;  /* 0x000010141c007986 */ /* 0x000fe8000c101b06 */
[----:B------:R-:W-:Y:S04]  /*1fc0*/  STG.E.64 desc[UR6][R28.64+0x18], R18 ;  /* 0x000018121c007986 */ /* 0x000fe8000c101b06 */
[----:B------:R-:W-:Y:S04]  /*1fd0*/  STG.E.64 desc[UR6][R28.64+0x28], R26 ;  /* 0x0000281a1c007986 */ /* 0x000fe8000c101b06 */
[----:B------:R-:W-:Y:S01]  /*1fe0*/  STG.E desc[UR6][R28.64+0x20], R0 ;  /* 0x000020001c007986 */ /* 0x000fe2000c101906 */
[----:B------:R-:W-:Y:S05]  /*1ff0*/  EXIT ;  /* 0x000000000000794d */ /* 0x000fea0003800000 */
        .weak           $__internal_0_$__cuda_sm20_div_rn_f64_full
        .type           $__internal_0_$__cuda_sm20_div_rn_f64_full,@function
        .size           $__internal_0_$__cuda_sm20_div_rn_f64_full,($__internal_1_$__cuda_sm20_dsqrt_rn_f64_mediumpath_v1 - $__internal_0_$__cuda_sm20_div_rn_f64_full)
$__internal_0_$__cuda_sm20_div_rn_f64_full:
[C---:B------:R-:W-:Y:S01]  /*2000*/  FSETP.GEU.AND P0, PT, |R37|.reuse, 1.469367938527859385e-39, PT ;  /* 0x001000002500780b */ /* 0x040fe20003f0e200 */
[----:B------:R-:W-:Y:S01]  /*2010*/  IMAD.MOV.U32 R40, RZ, RZ, 0x1 ;  /* 0x00000001ff287424 */ /* 0x000fe200078e00ff */
[----:B------:R-:W-:Y:S01]  /*2020*/  LOP3.LUT R34, R37, 0x800fffff, RZ, 0xc0, !PT ;  /* 0x800fffff25227812 */ /* 0x000fe200078ec0ff */
[----:B------:R-:W-:Y:S01]  /*2030*/  BSSY.RECONVERGENT B2, `(.L_x_28) ;  /* 0x0000054000027945 */ /* 0x000fe20003800200 */
[C---:B------:R-:W-:Y:S02]  /*2040*/  FSETP.GEU.AND P2, PT, |R39|.reuse, 1.469367938527859385e-39, PT ;  /* 0x001000002700780b */ /* 0x040fe40003f4e200 */
[----:B------:R-:W-:Y:S01]  /*2050*/  LOP3.LUT R35, R34, 0x3ff00000, RZ, 0xfc, !PT ;  /* 0x3ff0000022237812 */ /* 0x000fe200078efcff */
[----:B------:R-:W-:Y:S01]  /*2060*/  IMAD.MOV.U32 R34, RZ, RZ, R36 ;  /* 0x000000ffff227224 */ /* 0x000fe200078e0024 */
[----:B------:R-:W-:Y:S02]  /*2070*/  LOP3.LUT R7, R39, 0x7ff00000, RZ, 0xc0, !PT ;  /* 0x7ff0000027077812 */ /* 0x000fe400078ec0ff */
[----:B------:R-:W-:-:S03]  /*2080*/  LOP3.LUT R50, R37, 0x7ff00000, RZ, 0xc0, !PT ;  /* 0x7ff0000025327812 */ /* 0x000fc600078ec0ff */
[----:B------:R-:W-:Y:S01]  /*2090*/  @!P0 DMUL R34, R36, 8.98846567431157953865e+307 ;  /* 0x7fe0000024228828 */ /* 0x000fe20000000000 */
[----:B------:R-:W-:-:S03]  /*20a0*/  ISETP.GE.U32.AND P1, PT, R7, R50, PT ;  /* 0x000000320700720c */ /* 0x000fc60003f26070 */
[----:B------:R-:W-:Y:S02]  /*20b0*/  @!P2 LOP3.LUT R8, R37, 0x7ff00000, RZ, 0xc0, !PT ;  /* 0x7ff000002508a812 */ /* 0x000fe400078ec0ff */
[----:B------:R-:W0:Y:S02]  /*20c0*/  MUFU.RCP64H R41, R35 ;  /* 0x0000002300297308 */ /* 0x000e240000001800 */
[----:B------:R-:W-:Y:S02]  /*20d0*/  @!P2 ISETP.GE.U32.AND P3, PT, R7, R8, PT ;  /* 0x000000080700a20c */ /* 0x000fe40003f66070 */
[----:B------:R-:W-:Y:S02]  /*20e0*/  MOV R8, 0x1ca00000 ;  /* 0x1ca0000000087802 */ /* 0x000fe40000000f00 */
[----:B------:R-:W-:Y:S02]  /*20f0*/  @!P0 LOP3.LUT R50, R35, 0x7ff00000, RZ, 0xc0, !PT ;  /* 0x7ff0000023328812 */ /* 0x000fe400078ec0ff */
[----:B------:R-:W-:-:S04]  /*2100*/  @!P2 SEL R43, R8, 0x63400000, !P3 ;  /* 0x63400000082ba807 */ /* 0x000fc80005800000 */
[----:B------:R-:W-:-:S04]  /*2110*/  @!P2 LOP3.LUT R46, R43, 0x80000000, R39, 0xf8, !PT ;  /* 0x800000002b2ea812 */ /* 0x000fc800078ef827 */
[----:B------:R-:W-:Y:S01]  /*2120*/  @!P2 LOP3.LUT R47, R46, 0x100000, RZ, 0xfc, !PT ;  /* 0x001000002e2fa812 */ /* 0x000fe200078efcff */
[----:B0-----:R-:W-:Y:S01]  /*2130*/  DFMA R44, R40, -R34, 1 ;  /* 0x3ff00000282c742b */ /* 0x001fe20000000822 */
[----:B------:R-:W-:-:S07]  /*2140*/  @!P2 IMAD.MOV.U32 R46, RZ, RZ, RZ ;  /* 0x000000ffff2ea224 */ /* 0x000fce00078e00ff */
[----:B------:R-:W-:-:S08]  /*2150*/  DFMA R44, R44, R44, R44 ;  /* 0x0000002c2c2c722b */ /* 0x000fd0000000002c */
[----:B------:R-:W-:Y:S01]  /*2160*/  DFMA R44, R40, R44, R40 ;  /* 0x0000002c282c722b */ /* 0x000fe20000000028 */
[----:B------:R-:W-:Y:S01]  /*2170*/  SEL R41, R8, 0x63400000, !P1 ;  /* 0x6340000008297807 */ /* 0x000fe20004800000 */
[----:B------:R-:W-:-:S03]  /*2180*/  IMAD.MOV.U32 R40, RZ, RZ, R38 ;  /* 0x000000ffff287224 */ /* 0x000fc600078e0026 */
[----:B------:R-:W-:-:S03]  /*2190*/  LOP3.LUT R41, R41, 0x800fffff, R39, 0xf8, !PT ;  /* 0x800fffff29297812 */ /* 0x000fc600078ef827 */
[----:B------:R-:W-:-:S03]  /*21a0*/  DFMA R42, R44, -R34, 1 ;  /* 0x3ff000002c2a742b */ /* 0x000fc60000000822 */
[----:B------:R-:W-:-:S05]  /*21b0*/  @!P2 DFMA R40, R40, 2, -R46 ;  /* 0x400000002828a82b */ /* 0x000fca000000082e */
[----:B------:R-:W-:-:S08]  /*21c0*/  DFMA R42, R44, R42, R44 ;  /* 0x0000002a2c2a722b */ /* 0x000fd0000000002c */
[----:B------:R-:W-:-:S08]  /*21d0*/  DMUL R44, R42, R40 ;  /* 0x000000282a2c7228 */ /* 0x000fd00000000000 */
[----:B------:R-:W-:-:S08]  /*21e0*/  DFMA R46, R44, -R34, R40 ;  /* 0x800000222c2e722b */ /* 0x000fd00000000028 */
[----:B------:R-:W-:Y:S01]  /*21f0*/  DFMA R46, R42, R46, R44 ;  /* 0x0000002e2a2e722b */ /* 0x000fe2000000002c */
[----:B------:R-:W-:Y:S02]  /*2200*/  MOV R44, R7 ;  /* 0x00000007002c7202 */ /* 0x000fe40000000f00 */
[----:B------:R-:W-:-:S05]  /*2210*/  @!P2 LOP3.LUT R44, R41, 0x7ff00000, RZ, 0xc0, !PT ;  /* 0x7ff00000292ca812 */ /* 0x000fca00078ec0ff */
[----:B------:R-:W-:-:S05]  /*2220*/  VIADD R42, R44, 0xffffffff ;  /* 0xffffffff2c2a7836 */ /* 0x000fca0000000000 */
[----:B------:R-:W-:Y:S01]  /*2230*/  ISETP.GT.U32.AND P0, PT, R42, 0x7feffffe, PT ;  /* 0x7feffffe2a00780c */ /* 0x000fe20003f04070 */
[----:B------:R-:W-:-:S05]  /*2240*/  VIADD R42, R50, 0xffffffff ;  /* 0xffffffff322a7836 */ /* 0x000fca0000000000 */
[----:B------:R-:W-:-:S13]  /*2250*/  ISETP.GT.U32.OR P0, PT, R42, 0x7feffffe, P0 ;  /* 0x7feffffe2a00780c */ /* 0x000fda0000704470 */
[----:B------:R-:W-:Y:S05]  /*2260*/  @P0 BRA `(.L_x_29) ;  /* 0x00000000006c0947 */ /* 0x000fea0003800000 */
[----:B------:R-:W-:-:S04]  /*2270*/  LOP3.LUT R42, R37, 0x7ff00000, RZ, 0xc0, !PT ;  /* 0x7ff00000252a7812 */ /* 0x000fc800078ec0ff */
[CC--:B------:R-:W-:Y:S02]  /*2280*/  VIADDMNMX R38, R7.reuse, -R42.reuse, 0xb9600000, !PT ;  /* 0xb960000007267446 */ /* 0x0c0fe4000780092a */
[----:B------:R-:W-:Y:S02]  /*2290*/  ISETP.GE.U32.AND P0, PT, R7, R42, PT ;  /* 0x0000002a0700720c */ /* 0x000fe40003f06070 */
[----:B------:R-:W-:Y:S01]  /*22a0*/  VIMNMX R7, PT, PT, R38, 0x46a00000, PT ;  /* 0x46a0000026077848 */ /* 0x000fe20003fe0100 */
[----:B------:R-:W-:Y:S01]  /*22b0*/  IMAD.MOV.U32 R38, RZ, RZ, RZ ;  /* 0x000000ffff267224 */ /* 0x000fe200078e00ff */
[----:B------:R-:W-:-:S04]  /*22c0*/  SEL R8, R8, 0x63400000, !P0 ;  /* 0x6340000008087807 */ /* 0x000fc80004000000 */
[----:B------:R-:W-:-:S05]  /*22d0*/  IADD3 R7, PT, PT, -R8, R7, RZ ;  /* 0x0000000708077210 */ /* 0x000fca0007ffe1ff */
[----:B------:R-:W-:-:S06]  /*22e0*/  VIADD R39, R7, 0x7fe00000 ;  /* 0x7fe0000007277836 */ /* 0x000fcc0000000000 */
[----:B------:R-:W-:-:S10]  /*22f0*/  DMUL R42, R46, R38 ;  /* 0x000000262e2a7228 */ /* 0x000fd40000000000 */
[----:B------:R-:W-:-:S13]  /*2300*/  FSETP.GTU.AND P0, PT, |R43|, 1.469367938527859385e-39, PT ;  /* 0x001000002b00780b */ /* 0x000fda0003f0c200 */
[----:B------:R-:W-:Y:S05]  /*2310*/  @P0 BRA `(.L_x_30) ;  /* 0x0000000000940947 */ /* 0x000fea0003800000 */
[----:B------:R-:W-:Y:S01]  /*2320*/  DFMA R34, R46, -R34, R40 ;  /* 0x800000222e22722b */ /* 0x000fe20000000028 */
[----:B------:R-:W-:-:S09]  /*2330*/  MOV R38, RZ ;  /* 0x000000ff00267202 */ /* 0x000fd20000000f00 */
[C---:B------:R-:W-:Y:S02]  /*2340*/  FSETP.NEU.AND P0, PT, R35.reuse, RZ, PT ;  /* 0x000000ff2300720b */ /* 0x040fe40003f0d000 */
[----:B------:R-:W-:-:S04]  /*2350*/  LOP3.LUT R37, R35, 0x80000000, R37, 0x48, !PT ;  /* 0x8000000023257812 */ /* 0x000fc800078e4825 */
[----:B------:R-:W-:-:S07]  /*2360*/  LOP3.LUT R39, R37, R39, RZ, 0xfc, !PT ;  /* 0x0000002725277212 */ /* 0x000fce00078efcff */
[----:B------:R-:W-:Y:S05]  /*2370*/  @!P0 BRA `(.L_x_30) ;  /* 0x00000000007c8947 */ /* 0x000fea0003800000 */
[----:B------:R-:W-:Y:S01]  /*2380*/  IMAD.MOV R35, RZ, RZ, -R7 ;  /* 0x000000ffff237224 */ /* 0x000fe200078e0a07 */
[----:B------:R-:W-:Y:S01]  /*2390*/  DMUL.RP R38, R46, R38 ;  /* 0x000000262e267228 */ /* 0x000fe20000008000 */
[----:B------:R-:W-:Y:S01]  /*23a0*/  IMAD.MOV.U32 R34, RZ, RZ, RZ ;  /* 0x000000ffff227224 */ /* 0x000fe200078e00ff */
[----:B------:R-:W-:-:S05]  /*23b0*/  IADD3 R7, PT, PT, -R7, -0x43300000, RZ ;  /* 0xbcd0000007077810 */ /* 0x000fca0007ffe1ff */
[----:B------:R-:W-:-:S03]  /*23c0*/  DFMA R34, R42, -R34, R46 ;  /* 0x800000222a22722b */ /* 0x000fc6000000002e */
[----:B------:R-:W-:-:S07]  /*23d0*/  LOP3.LUT R37, R39, R37, RZ, 0x3c, !PT ;  /* 0x0000002527257212 */ /* 0x000fce00078e3cff */
[----:B------:R-:W-:-:S04]  /*23e0*/  FSETP.NEU.AND P0, PT, |R35|, R7, PT ;  /* 0x000000072300720b */ /* 0x000fc80003f0d200 */
[----:B------:R-:W-:Y:S02]  /*23f0*/  FSEL R42, R38, R42, !P0 ;  /* 0x0000002a262a7208 */ /* 0x000fe40004000000 */
[----:B------:R-:W-:Y:S01]  /*2400*/  FSEL R43, R37, R43, !P0 ;  /* 0x0000002b252b7208 */ /* 0x000fe20004000000 */
[----:B------:R-:W-:Y:S06]  /*2410*/  BRA `(.L_x_30) ;  /* 0x0000000000547947 */ /* 0x000fec0003800000 */
.L_x_29:
[----:B------:R-:W-:-:S14]  /*2420*/  DSETP.NAN.AND P0, PT, R38, R38, PT ;  /* 0x000000262600722a */ /* 0x000fdc0003f08000 */
[----:B------:R-:W-:Y:S05]  /*2430*/  @P0 BRA `(.L_x_31) ;  /* 0x0000000000440947 */ /* 0x000fea0003800000 */
[----:B------:R-:W-:-:S14]  /*2440*/  DSETP.NAN.AND P0, PT, R36, R36, PT ;  /* 0x000000242400722a */ /* 0x000fdc0003f08000 */
[----:B------:R-:W-:Y:S05]  /*2450*/  @P0 BRA `(.L_x_32) ;  /* 0x0000000000300947 */ /* 0x000fea0003800000 */
[----:B------:R-:W-:Y:S01]  /*2460*/  ISETP.NE.AND P0, PT, R44, R50, PT ;  /* 0x000000322c00720c */ /* 0x000fe20003f05270 */
[----:B------:R-:W-:Y:S01]  /*2470*/  IMAD.MOV.U32 R43, RZ, RZ, -0x80000 ;  /* 0xfff80000ff2b7424 */ /* 0x000fe200078e00ff */
[----:B------:R-:W-:-:S11]  /*2480*/  MOV R42, 0x0 ;  /* 0x00000000002a7802 */ /* 0x000fd60000000f00 */
[----:B------:R-:W-:Y:S05]  /*2490*/  @!P0 BRA `(.L_x_30) ;  /* 0x0000000000348947 */ /* 0x000fea0003800000 */
[----:B------:R-:W-:Y:S02]  /*24a0*/  ISETP.NE.AND P0, PT, R44, 0x7ff00000, PT ;  /* 0x7ff000002c00780c */ /* 0x000fe40003f05270 */
[----:B------:R-:W-:Y:S02]  /*24b0*/  LOP3.LUT R43, R39, 0x80000000, R37, 0x48, !PT ;  /* 0x80000000272b7812 */ /* 0x000fe400078e4825 */
[----:B------:R-:W-:-:S13]  /*24c0*/  ISETP.EQ.OR P0, PT, R50, RZ, !P0 ;  /* 0x000000ff3200720c */ /* 0x000fda0004702670 */
[----:B------:R-:W-:Y:S01]  /*24d0*/  @P0 LOP3.LUT R7, R43, 0x7ff00000, RZ, 0xfc, !PT ;  /* 0x7ff000002b070812 */ /* 0x000fe200078efcff */
[----:B------:R-:W-:Y:S01]  /*24e0*/  @!P0 IMAD.MOV.U32 R42, RZ, RZ, RZ ;  /* 0x000000ffff2a8224 */ /* 0x000fe200078e00ff */
[----:B------:R-:W-:-:S03]  /*24f0*/  @P0 MOV R42, RZ ;  /* 0x000000ff002a0202 */ /* 0x000fc60000000f00 */
[----:B------:R-:W-:Y:S01]  /*2500*/  @P0 IMAD.MOV.U32 R43, RZ, RZ, R7 ;  /* 0x000000ffff2b0224 */ /* 0x000fe200078e0007 */
[----:B------:R-:W-:Y:S06]  /*2510*/  BRA `(.L_x_30) ;  /* 0x0000000000147947 */ /* 0x000fec0003800000 */
.L_x_32:
[----:B------:R-:W-:Y:S01]  /*2520*/  LOP3.LUT R43, R37, 0x80000, RZ, 0xfc, !PT ;  /* 0x00080000252b7812 */ /* 0x000fe200078efcff */
[----:B------:R-:W-:Y:S01]  /*2530*/  IMAD.MOV.U32 R42, RZ, RZ, R36 ;  /* 0x000000ffff2a7224 */ /* 0x000fe200078e0024 */
[----:B------:R-:W-:Y:S06]  /*2540*/  BRA `(.L_x_30) ;  /* 0x0000000000087947 */ /* 0x000fec0003800000 */
.L_x_31:
[----:B------:R-:W-:Y:S02]  /*2550*/  LOP3.LUT R43, R39, 0x80000, RZ, 0xfc, !PT ;  /* 0x00080000272b7812 */ /* 0x000fe400078efcff */
[----:B------:R-:W-:-:S07]  /*2560*/  MOV R42, R38 ;  /* 0x00000026002a7202 */ /* 0x000fce0000000f00 */
.L_x_30:
[----:B------:R-:W-:Y:S05]  /*2570*/  BSYNC.RECONVERGENT B2 ;  /* 0x0000000000027941 */ /* 0x000fea0003800200 */
.L_x_28:
[----:B------:R-:W-:Y:S02]  /*2580*/  HFMA2 R7, -RZ, RZ, 0, 0 ;  /* 0x00000000ff077431 */ /* 0x000fe400000001ff */
[----:B------:R-:W-:Y:S02]  /*2590*/  IMAD.MOV.U32 R34, RZ, RZ, R42 ;  /* 0x000000ffff227224 */ /* 0x000fe400078e002a */
[----:B------:R-:W-:Y:S01]  /*25a0*/  IMAD.MOV.U32 R35, RZ, RZ, R43 ;  /* 0x000000ffff237224 */ /* 0x000fe200078e002b */
[----:B------:R-:W-:Y:S06]  /*25b0*/  RET.REL.NODEC R6 `(_Z11gpu_fkpathsP17curandStateXORWOWPd6MatrixS2_S1_S2_S2_) ;  /* 0xffffffd806907950 */ /* 0x000fec0003c3ffff */
        .weak           $__internal_1_$__cuda_sm20_dsqrt_rn_f64_mediumpath_v1
        .type           $__internal_1_$__cuda_sm20_dsqrt_rn_f64_mediumpath_v1,@function
        .size           $__internal_1_$__cuda_sm20_dsqrt_rn_f64_mediumpath_v1,($__internal_2_$__cuda_sm20_sqrt_rn_f32_slowpath - $__internal_1_$__cuda_sm20_dsqrt_rn_f64_mediumpath_v1)
$__internal_1_$__cuda_sm20_dsqrt_rn_f64_mediumpath_v1:
[----:B------:R-:W-:Y:S01]  /*25c0*/  ISETP.GE.U32.AND P1, PT, R36, -0x3400000, PT ;  /* 0xfcc000002400780c */ /* 0x000fe20003f26070 */
[----:B------:R-:W-:Y:S01]  /*25d0*/  BSSY.RECONVERGENT B1, `(.L_x_33) ;  /* 0x0000025000017945 */ /* 0x000fe20003800200 */
[----:B------:R-:W-:Y:S02]  /*25e0*/  IMAD.MOV.U32 R36, RZ, RZ, R6 ;  /* 0x000000ffff247224 */ /* 0x000fe400078e0006 */
[----:B------:R-:W-:-:S09]  /*25f0*/  IMAD.MOV.U32 R44, RZ, RZ, R8 ;  /* 0x000000ffff2c7224 */ /* 0x000fd200078e0008 */
[----:B------:R-:W-:Y:S05]  /*2600*/  @!P1 BRA `(.L_x_34) ;  /* 0x0000000000209947 */ /* 0x000fea0003800000 */
[----:B------:R-:W-:-:S10]  /*2610*/  DFMA.RM R40, R42, R44, R40 ;  /* 0x0000002c2a28722b */ /* 0x000fd40000004028 */
[----:B------:R-:W-:-:S04]  /*2620*/  IADD3 R42, P1, PT, R40, 0x1, RZ ;  /* 0x00000001282a7810 */ /* 0x000fc80007f3e0ff */
[----:B------:R-:W-:-:S06]  /*2630*/  IADD3.X R43, PT, PT, RZ, R41, RZ, P1, !PT ;  /* 0x00000029ff2b7210 */ /* 0x000fcc0000ffe4ff */
[----:B------:R-:W-:-:S08]  /*2640*/  DFMA.RP R36, -R40, R42, R36 ;  /* 0x0000002a2824722b */ /* 0x000fd00000008124 */
[----:B------:R-:W-:-:S06]  /*2650*/  DSETP.GT.AND P1, PT, R36, RZ, PT ;  /* 0x000000ff2400722a */ /* 0x000fcc0003f24000 */
[----:B------:R-:W-:Y:S02]  /*2660*/  FSEL R40, R42, R40, P1 ;  /* 0x000000282a287208 */ /* 0x000fe40000800000 */
[----:B------:R-:W-:Y:S01]  /*2670*/  FSEL R41, R43, R41, P1 ;  /* 0x000000292b297208 */ /* 0x000fe20000800000 */
[----:B------:R-:W-:Y:S06]  /*2680*/  BRA `(.L_x_35) ;  /* 0x0000000000647947 */ /* 0x000fec0003800000 */
.L_x_34:
[----:B------:R-:W-:-:S14]  /*2690*/  DSETP.NE.AND P1, PT, R36, RZ, PT ;  /* 0x000000ff2400722a */ /* 0x000fdc0003f25000 */
[----:B------:R-:W-:Y:S05]  /*26a0*/  @!P1 BRA `(.L_x_36) ;  /* 0x0000000000589947 */ /* 0x000fea0003800000 */
[----:B------:R-:W-:-:S13]  /*26b0*/  ISETP.GE.AND P1, PT, R37, RZ, PT ;  /* 0x000000ff2500720c */ /* 0x000fda0003f26270 */
[----:B------:R-:W-:Y:S02]  /*26c0*/  @!P1 IMAD.MOV.U32 R40, RZ, RZ, 0x0 ;  /* 0x00000000ff289424 */ /* 0x000fe400078e00ff */
[----:B------:R-:W-:Y:S01]  /*26d0*/  @!P1 IMAD.MOV.U32 R41, RZ, RZ, -0x80000 ;  /* 0xfff80000ff299424 */ /* 0x000fe200078e00ff */
[----:B------:R-:W-:Y:S06]  /*26e0*/  @!P1 BRA `(.L_x_35) ;  /* 0x00000000004c9947 */ /* 0x000fec0003800000 */
[----:B------:R-:W-:-:S13]  /*26f0*/  ISETP.GT.AND P1, PT, R37, 0x7fefffff, PT ;  /* 0x7fefffff2500780c */ /* 0x000fda0003f24270 */
[----:B------:R-:W-:Y:S05]  /*2700*/  @P1 BRA `(.L_x_36) ;  /* 0x0000000000401947 */ /* 0x000fea0003800000 */
[----:B------:R-:W-:Y:S01]  /*2710*/  DMUL R44, R36, 8.11296384146066816958e+31 ;  /* 0x46900000242c7828 */ /* 0x000fe20000000000 */
[----:B------:R-:W-:Y:S01]  /*2720*/  IMAD.MOV.U32 R42, RZ, RZ, 0x0 ;  /* 0x00000000ff2a7424 */ /* 0x000fe200078e00ff */
[----:B------:R-:W-:Y:S01]  /*2730*/  MOV R36, RZ ;  /* 0x000000ff00247202 */ /* 0x000fe20000000f00 */
[----:B------:R-:W-:-:S03]  /*2740*/  IMAD.MOV.U32 R43, RZ, RZ, 0x3fd80000 ;  /* 0x3fd80000ff2b7424 */ /* 0x000fc600078e00ff */
[----:B------:R-:W0:Y:S02]  /*2750*/  MUFU.RSQ64H R37, R45 ;  /* 0x0000002d00257308 */ /* 0x000e240000001c00 */
[----:B0-----:R-:W-:-:S08]  /*2760*/  DMUL R40, R36, R36 ;  /* 0x0000002424287228 */ /* 0x001fd00000000000 */
[----:B------:R-:W-:-:S08]  /*2770*/  DFMA R40, R44, -R40, 1 ;  /* 0x3ff000002c28742b */ /* 0x000fd00000000828 */
[----:B------:R-:W-:Y:S02]  /*2780*/  DFMA R42, R40, R42, 0.5 ;  /* 0x3fe00000282a742b */ /* 0x000fe4000000002a */
[----:B------:R-:W-:-:S08]  /*2790*/  DMUL R40, R36, R40 ;  /* 0x0000002824287228 */ /* 0x000fd00000000000 */
[----:B------:R-:W-:-:S08]  /*27a0*/  DFMA R40, R42, R40, R36 ;  /* 0x000000282a28722b */ /* 0x000fd00000000024 */
[----:B------:R-:W-:Y:S02]  /*27b0*/  DMUL R36, R44, R40 ;  /* 0x000000282c247228 */ /* 0x000fe40000000000 */
[----:B------:R-:W-:-:S06]  /*27c0*/  IADD3 R41, PT, PT, R41, -0x100000, RZ ;  /* 0xfff0000029297810 */ /* 0x000fcc0007ffe0ff */
[----:B------:R-:W-:-:S08]  /*27d0*/  DFMA R42, R36, -R36, R44 ;  /* 0x80000024242a722b */ /* 0x000fd0000000002c */
[----:B------:R-:W-:-:S10]  /*27e0*/  DFMA R40, R40, R42, R36 ;  /* 0x0000002a2828722b */ /* 0x000fd40000000024 */
[----:B------:R-:W-:Y:S01]  /*27f0*/  VIADD R41, R41, 0xfcb00000 ;  /* 0xfcb0000029297836 */ /* 0x000fe20000000000 */
[----:B------:R-:W-:Y:S06]  /*2800*/  BRA `(.L_x_35) ;  /* 0x0000000000047947 */ /* 0x000fec0003800000 */
.L_x_36:
[----:B------:R-:W-:-:S11]  /*2810*/  DADD R40, R36, R36 ;  /* 0x0000000024287229 */ /* 0x000fd60000000024 */
.L_x_35:
[----:B------:R-:W-:Y:S05]  /*2820*/  BSYNC.RECONVERGENT B1 ;  /* 0x0000000000017941 */ /* 0x000fea0003800200 */
.L_x_33:
[----:B------:R-:W-:Y:S01]  /*2830*/  IMAD.MOV.U32 R39, RZ, RZ, 0x0 ;  /* 0x00000000ff277424 */ /* 0x000fe200078e00ff */
[----:B------:R-:W-:Y:S01]  /*2840*/  MOV R43, R41 ;  /* 0x00000029002b7202 */ /* 0x000fe20000000f00 */
[----:B------:R-:W-:Y:S02]  /*2850*/  IMAD.MOV.U32 R42, RZ, RZ, R40 ;  /* 0x000000ffff2a7224 */ /* 0x000fe400078e0028 */
[----:B------:R-:W-:Y:S05]  /*2860*/  RET.REL.NODEC R38 `(_Z11gpu_fkpathsP17curandStateXORWOWPd6MatrixS2_S1_S2_S2_) ;  /* 0xffffffd426e47950 */ /* 0x000fea0003c3ffff */
        .weak           $__internal_2_$__cuda_sm20_sqrt_rn_f32_slowpath
        .type           $__internal_2_$__cuda_sm20_sqrt_rn_f32_slowpath,@function
        .size           $__internal_2_$__cuda_sm20_sqrt_rn_f32_slowpath,(.L_x_50 - $__internal_2_$__cuda_sm20_sqrt_rn_f32_slowpath)
$__internal_2_$__cuda_sm20_sqrt_rn_f32_slowpath:
[----:B------:R-:W-:-:S13]  /*2870*/  LOP3.LUT P0, RZ, R0, 0x7fffffff, RZ, 0xc0, !PT ;  /* 0x7fffffff00ff7812 */ /* 0x000fda000780c0ff */
[----:B------:R-:W-:Y:S01]  /*2880*/  @!P0 IMAD.MOV.U32 R22, RZ, RZ, R0 ;  /* 0x000000ffff168224 */ /* 0x000fe200078e0000 */
[----:B------:R-:W-:Y:S06]  /*2890*/  @!P0 BRA `(.L_x_37) ;  /* 0x0000000000408947 */ /* 0x000fec0003800000 */
[----:B------:R-:W-:-:S13]  /*28a0*/  FSETP.GEU.FTZ.AND P0, PT, R0, RZ, PT ;  /* 0x000000ff0000720b */ /* 0x000fda0003f1e000 */
[----:B------:R-:W-:Y:S01]  /*28b0*/  @!P0 MOV R22, 0x7fffffff ;  /* 0x7fffffff00168802 */ /* 0x000fe20000000f00 */
[----:B------:R-:W-:Y:S06]  /*28c0*/  @!P0 BRA `(.L_x_37) ;  /* 0x0000000000348947 */ /* 0x000fec0003800000 */
[----:B------:R-:W-:-:S13]  /*28d0*/  FSETP.GTU.FTZ.AND P0, PT, |R0|, +INF , PT ;  /* 0x7f8000000000780b */ /* 0x000fda0003f1c200 */
[----:B------:R-:W-:Y:S01]  /*28e0*/  @P0 FADD.FTZ R22, R0, 1 ;  /* 0x3f80000000160421 */ /* 0x000fe20000010000 */
[----:B------:R-:W-:Y:S06]  /*28f0*/  @P0 BRA `(.L_x_37) ;  /* 0x0000000000280947 */ /* 0x000fec0003800000 */
[----:B------:R-:W-:-:S13]  /*2900*/  FSETP.NEU.FTZ.AND P0, PT, |R0|, +INF , PT ;  /* 0x7f8000000000780b */ /* 0x000fda0003f1d200 */
[----:B------:R-:W-:-:S04]  /*2910*/  @P0 FFMA R25, R0, 1.84467440737095516160e+19, RZ ;  /* 0x5f80000000190823 */ /* 0x000fc800000000ff */
[----:B------:R-:W0:Y:S02]  /*2920*/  @P0 MUFU.RSQ R22, R25 ;  /* 0x0000001900160308 */ /* 0x000e240000001400 */
[----:B0-----:R-:W-:Y:S01]  /*2930*/  @P0 FMUL.FTZ R36, R25, R22 ;  /* 0x0000001619240220 */ /* 0x001fe20000410000 */
[----:B------:R-:W-:Y:S01]  /*2940*/  @P0 FMUL.FTZ R38, R22, 0.5 ;  /* 0x3f00000016260820 */ /* 0x000fe20000410000 */
[----:B------:R-:W-:Y:S02]  /*2950*/  @!P0 IMAD.MOV.U32 R22, RZ, RZ, R0 ;  /* 0x000000ffff168224 */ /* 0x000fe400078e0000 */
[----:B------:R-:W-:-:S04]  /*2960*/  @P0 FADD.FTZ R37, -R36, -RZ ;  /* 0x800000ff24250221 */ /* 0x000fc80000010100 */
[----:B------:R-:W-:-:S04]  /*2970*/  @P0 FFMA R37, R36, R37, R25 ;  /* 0x0000002524250223 */ /* 0x000fc80000000019 */
[----:B------:R-:W-:-:S04]  /*2980*/  @P0 FFMA R37, R37, R38, R36 ;  /* 0x0000002625250223 */ /* 0x000fc80000000024 */
[----:B------:R-:W-:-:S07]  /*2990*/  @P0 FMUL.FTZ R22, R37, 2.3283064365386962891e-10 ;  /* 0x2f80000025160820 */ /* 0x000fce0000410000 */
.L_x_37:
[----:B------:R-:W-:Y:S01]  /*29a0*/  MOV R36, R8 ;  /* 0x0000000800247202 */ /* 0x000fe20000000f00 */
[----:B------:R-:W-:Y:S02]  /*29b0*/  IMAD.MOV.U32 R37, RZ, RZ, 0x0 ;  /* 0x00000000ff257424 */ /* 0x000fe400078e00ff */
[----:B------:R-:W-:Y:S02]  /*29c0*/  IMAD.MOV.U32 R0, RZ, RZ, R22 ;  /* 0x000000ffff007224 */ /* 0x000fe400078e0016 */
[----:B------:R-:W-:Y:S05]  /*29d0*/  RET.REL.NODEC R36 `(_Z11gpu_fkpathsP17curandStateXORWOWPd6MatrixS2_S1_S2_S2_) ;  /* 0xffffffd424887950 */ /* 0x000fea0003c3ffff */
.L_x_38:
[----:B------:R-:W-:-:S00]  /*29e0*/  BRA `(.L_x_38) ;  /* 0xfffffffc00fc7947 */ /* 0x000fc0000383ffff */
[----:B------:R-:W-:-:S00]  /*29f0*/  NOP ;  /* 0x0000000000007918 */ /* 0x000fc00000000000 */
        /* <DEDUP_REMOVED lines=8> */
.L_x_50:


//--------------------- .text._Z12setup_kernelP17curandStateXORWOW --------------------------
	.section	.text._Z12setup_kernelP17curandStateXORWOW,"ax",@progbits
	.align	128
        .global         _Z12setup_kernelP17curandStateXORWOW
        .type           _Z12setup_kernelP17curandStateXORWOW,@function
        .size           _Z12setup_kernelP17curandStateXORWOW,(.L_x_52 - _Z12setup_kernelP17curandStateXORWOW)
        .other          _Z12setup_kernelP17curandStateXORWOW,@"STO_CUDA_ENTRY STV_DEFAULT"
_Z12setup_kernelP17curandStateXORWOW:
.text._Z12setup_kernelP17curandStateXORWOW:
[----:B------:R-:W-:Y:S01]  /*0000*/  LDC R1, c[0x0][0x37c] ;  /* 0x0000df00ff017b82 */ /* 0x000fe20000000800 */
[----:B------:R-:W0:Y:S07]  /*0010*/  S2R R0, SR_TID.X ;  /* 0x0000000000007919 */ /* 0x000e2e0000002100 */
[----:B------:R-:W0:Y:S01]  /*0020*/  S2UR UR6, SR_CTAID.X ;  /* 0x00000000000679c3 */ /* 0x000e220000002500 */
[----:B------:R-:W1:Y:S01]  /*0030*/  LDCU.64 UR4, c[0x0][0x358] ;  /* 0x00006b00ff0477ac */ /* 0x000e620008000a00 */
[----:B------:R-:W-:Y:S01]  /*0040*/  IMAD.MOV.U32 R2, RZ, RZ, 0x3198c20f ;  /* 0x3198c20fff027424 */ /* 0x000fe200078e00ff */
[----:B------:R-:W-:Y:S01]  /*0050*/  BSSY.RECONVERGENT B0, `(.L_x_39) ;  /* 0x00000de000007945 */ /* 0x000fe20003800200 */
[----:B------:R-:W-:-:S02]  /*0060*/  IMAD.MOV.U32 R4, RZ, RZ, 0x423bb012 ;  /* 0x423bb012ff047424 */ /* 0x000fc400078e00ff */
[----:B------:R-:W-:Y:S02]  /*0070*/  IMAD.MOV.U32 R5, RZ, RZ, -0x75bd8fc ;  /* 0xf8a42704ff057424 */ /* 0x000fe400078e00ff */
[----:B------:R-:W0:Y:S01]  /*0080*/  LDC R3, c[0x0][0x360] ;  /* 0x0000d800ff037b82 */ /* 0x000e220000000800 */
[----:B------:R-:W-:Y:S02]  /*0090*/  IMAD.MOV.U32 R8, RZ, RZ, -0x23270784 ;  /* 0xdcd8f87cff087424 */ /* 0x000fe400078e00ff */
[----:B------:R-:W-:-:S05]  /*00a0*/  IMAD.MOV.U32 R9, RZ, RZ, 0x57fa2510 ;  /* 0x57fa2510ff097424 */ /* 0x000fca00078e00ff */
[----:B------:R-:W2:Y:S01]  /*00b0*/  LDC.64 R6, c[0x0][0x380] ;  /* 0x0000e000ff067b82 */ /* 0x000ea20000000a00 */
[----:B0-----:R-:W-:Y:S02]  /*00c0*/  IMAD R0, R3, UR6, R0 ;  /* 0x0000000603007c24 */ /* 0x001fe4000f8e0200 */
[----:B------:R-:W-:-:S03]  /*00d0*/  IMAD.MOV.U32 R3, RZ, RZ, 0x5efdb30c ;  /* 0x5efdb30cff037424 */ /* 0x000fc600078e00ff */
[C---:B------:R-:W-:Y:S01]  /*00e0*/  ISETP.NE.AND P0, PT, R0.reuse, RZ, PT ;  /* 0x000000ff0000720c */ /* 0x040fe20003f05270 */
[----:B--2---:R-:W-:-:S05]  /*00f0*/  IMAD.WIDE.U32 R6, R0, 0x30, R6 ;  /* 0x0000003000067825 */ /* 0x004fca00078e0006 */
[----:B-1----:R0:W-:Y:S04]  /*0100*/  STG.E.64 desc[UR4][R6.64], R2 ;  /* 0x0000000206007986 */ /* 0x0021e8000c101b04 */
[----:B------:R0:W-:Y:S04]  /*0110*/  STG.E.64 desc[UR4][R6.64+0x8], R4 ;  /* 0x0000080406007986 */ /* 0x0001e8000c101b04 */
[----:B------:R0:W-:Y:S01]  /*0120*/  STG.E.64 desc[UR4][R6.64+0x10], R8 ;  /* 0x0000100806007986 */ /* 0x0001e2000c101b04 */
[----:B------:R-:W-:Y:S05]  /*0130*/  @!P0 BRA `(.L_x_40) ;  /* 0x0000000c003c8947 */ /* 0x000fea0003800000 */
[----:B------:R-:W-:-:S07]  /*0140*/  CS2R R12, SRZ ;  /* 0x00000000000c7805 */ /* 0x000fce000001ff00 */
.L_x_46:
[----:B0-----:R-:W-:Y:S01]  /*0150*/  LOP3.LUT R2, R0, 0x3, RZ, 0xc0, !PT ;  /* 0x0000000300027812 */ /* 0x001fe200078ec0ff */
[----:B------:R-:W-:Y:S03]  /*0160*/  BSSY.RECONVERGENT B1, `(.L_x_41) ;  /* 0x00000c6000017945 */ /* 0x000fe60003800200 */
[----:B------:R-:W-:-:S04]  /*0170*/  ISETP.NE.U32.AND P0, PT, R2, RZ, PT ;  /* 0x000000ff0200720c */ /* 0x000fc80003f05070 */
[----:B------:R-:W-:-:S13]  /*0180*/  ISETP.NE.AND.EX P0, PT, RZ, RZ, PT, P0 ;  /* 0x000000ffff00720c */ /* 0x000fda0003f05300 */
[----:B------:R-:W-:Y:S05]  /*0190*/  @!P0 BRA `(.L_x_42) ;  /* 0x0000000c00088947 */ /* 0x000fea0003800000 */
[----:B------:R-:W0:Y:S01]  /*01a0*/  LDC.64 R8, c[0x4][RZ] ;  /* 0x01000000ff087b82 */ /* 0x000e220000000a00 */
[----:B------:R-:W-:Y:S02]  /*01b0*/  IMAD.MOV.U32 R14, RZ, RZ, RZ ;  /* 0x000000ffff0e7224 */ /* 0x000fe400078e00ff */
[----:B0-----:R-:W-:-:S07]  /*01c0*/  IMAD.WIDE.U32 R8, R12, 0xc80, R8 ;  /* 0x00000c800c087825 */ /* 0x001fce00078e0008 */
.L_x_45:
[----:B0-----:R-:W-:Y:S01]  /*01d0*/  IMAD.MOV.U32 R15, RZ, RZ, RZ ;  /* 0x000000ffff0f7224 */ /* 0x001fe200078e00ff */
[----:B------:R-:W-:Y:S01]  /*01e0*/  CS2R R2, SRZ ;  /* 0x0000000000027805 */ /* 0x000fe2000001ff00 */
[----:B------:R-:W-:Y:S01]  /*01f0*/  IMAD.MOV.U32 R17, RZ, RZ, RZ ;  /* 0x000000ffff117224 */ /* 0x000fe200078e00ff */
[----:B------:R-:W-:-:S07]  /*0200*/  CS2R R4, SRZ ;  /* 0x0000000000047805 */ /* 0x000fce000001ff00 */
.L_x_44:
[----:B------:R-:W-:-:S05]  /*0210*/  IMAD.WIDE.U32 R10, R17, 0x4, R6 ;  /* 0x00000004110a7825 */ /* 0x000fca00078e0006 */
[----:B------:R0:W5:Y:S01]  /*0220*/  LDG.E R16, desc[UR4][R10.64+0x4] ;  /* 0x000004040a107981 */ /* 0x000162000c1e1900 */
[----:B------:R-:W-:-:S07]  /*0230*/  IMAD.MOV.U32 R19, RZ, RZ, RZ ;  /* 0x000000ffff137224 */ /* 0x000fce00078e00ff */
.L_x_43:
[----:B-----5:R-:W-:Y:S01]  /*0240*/  SHF.R.U32.HI R24, RZ, R19, R16 ;  /* 0x00000013ff187219 */ /* 0x020fe20000011610 */
[----:B0-----:R-:W-:-:S03]  /*0250*/  IMAD.SHL.U32 R10, R17, 0x20, RZ ;  /* 0x00000020110a7824 */ /* 0x001fc600078e00ff */
[----:B------:R-:W-:Y:S01]  /*0260*/  LOP3.LUT R11, R24, 0x1, RZ, 0xc0, !PT ;  /* 0x00000001180b7812 */ /* 0x000fe200078ec0ff */
[----:B------:R-:W-:-:S03]  /*0270*/  IMAD.IADD R10, R10, 0x1, R19 ;  /* 0x000000010a0a7824 */ /* 0x000fc600078e0213 */
[----:B------:R-:W-:Y:S01]  /*0280*/  ISETP.NE.U32.AND P0, PT, R11, 0x1, PT ;  /* 0x000000010b00780c */ /* 0x000fe20003f05070 */
[----:B------:R-:W-:-:S03]  /*0290*/  IMAD R11, R10, 0x5, RZ ;  /* 0x000000050a0b7824 */ /* 0x000fc600078e02ff */
[----:B------:R-:W-:Y:S01]  /*02a0*/  R2P PR, R24, 0x7e ;  /* 0x0000007e18007804 */ /* 0x000fe20000000000 */
[----:B------:R-:W-:-:S08]  /*02b0*/  IMAD.WIDE.U32 R10, R11, 0x4, R8 ;  /* 0x000000040b0a7825 */ /* 0x000fd000078e0008 */
[----:B------:R-:W2:Y:S04]  /*02c0*/  @!P0 LDG.E R18, desc[UR4][R10.64] ;  /* 0x000000040a128981 */ /* 0x000ea8000c1e1900 */
[----:B------:R-:W3:Y:S04]  /*02d0*/  @!P0 LDG.E R20, desc[UR4][R10.64+0x10] ;  /* 0x000010040a148981 */ /* 0x000ee8000c1e1900 */
[----:B------:R-:W4:Y:S04]  /*02e0*/  @P1 LDG.E R22, desc[UR4][R10.64+0x14] ;  /* 0x000014040a161981 */ /* 0x000f28000c1e1900 */
[----:B------:R-:W4:Y:S04]  /*02f0*/  @P2 LDG.E R26, desc[UR4][R10.64+0x28] ;  /* 0x000028040a1a2981 */ /* 0x000f28000c1e1900 */
[----:B------:R-:W4:Y:S04]  /*0300*/  @!P0 LDG.E R21, desc[UR4][R10.64+0x4] ;  /* 0x000004040a158981 */ /* 0x000f28000c1e1900 */
[----:B------:R-:W4:Y:S04]  /*0310*/  @!P0 LDG.E R23, desc[UR4][R10.64+0xc] ;  /* 0x00000c040a178981 */ /* 0x000f28000c1e1900 */
[----:B------:R-:W4:Y:S04]  /*0320*/  @P1 LDG.E R25, desc[UR4][R10.64+0x18] ;  /* 0x000018040a191981 */ /* 0x000f28000c1e1900 */
[----:B------:R-:W4:Y:S04]  /*0330*/  @P3 LDG.E R28, desc[UR4][R10.64+0x3c] ;  /* 0x00003c040a1c3981 */ /* 0x000f28000c1e1900 */
[----:B------:R-:W4:Y:S01]  /*0340*/  @P6 LDG.E R27, desc[UR4][R10.64+0x7c] ;  /* 0x00007c040a1b6981 */ /* 0x000f22000c1e1900 */
[----:B--2---:R-:W-:-:S03]  /*0350*/  @!P0 LOP3.LUT R15, R15, R18, RZ, 0x3c, !PT ;  /* 0x000000120f0f8212 */ /* 0x004fc600078e3cff */
[----:B------:R-:W2:Y:S01]  /*0360*/  @!P0 LDG.E R18, desc[UR4][R10.64+0x8] ;  /* 0x000008040a128981 */ /* 0x000ea2000c1e1900 */
[----:B---3--:R-:W-:-:S03]  /*0370*/  @!P0 LOP3.LUT R3, R3, R20, RZ, 0x3c, !PT ;  /* 0x0000001403038212 */ /* 0x008fc600078e3cff */
[----:B------:R-:W3:Y:S01]  /*0380*/  @P1 LDG.E R20, desc[UR4][R10.64+0x24] ;  /* 0x000024040a141981 */ /* 0x000ee2000c1e1900 */
[----:B----4-:R-:W-:-:S03]  /*0390*/  @P1 LOP3.LUT R15, R15, R22, RZ, 0x3c, !PT ;  /* 0x000000160f0f1212 */ /* 0x010fc600078e3cff */
[----:B------:R-:W4:Y:S01]  /*03a0*/  @P2 LDG.E R22, desc[UR4][R10.64+0x38] ;  /* 0x000038040a162981 */ /* 0x000f22000c1e1900 */
[----:B------:R-:W-:-:S03]  /*03b0*/  @P2 LOP3.LUT R15, R15, R26, RZ, 0x3c, !PT ;  /* 0x0000001a0f0f2212 */ /* 0x000fc600078e3cff */
[----:B------:R-:W4:Y:S01]  /*03c0*/  @P4 LDG.E R26, desc[UR4][R10.64+0x50] ;  /* 0x000050040a1a4981 */ /* 0x000f22000c1e1900 */
[----:B------:R-:W-:-:S03]  /*03d0*/  @!P0 LOP3.LUT R4, R4, R21, RZ, 0x3c, !PT ;  /* 0x0000001504048212 */ /* 0x000fc600078e3cff */
[----:B------:R-:W4:Y:S01]  /*03e0*/  @P1 LDG.E R21, desc[UR4][R10.64+0x20] ;  /* 0x000020040a151981 */ /* 0x000f22000c1e1900 */
[----:B------:R-:W-:-:S03]  /*03f0*/  @!P0 LOP3.LUT R2, R2, R23, RZ, 0x3c, !PT ;  /* 0x0000001702028212 */ /* 0x000fc600078e3cff */
[----:B------:R-:W4:Y:S01]  /*0400*/  @P2 LDG.E R23, desc[UR4][R10.64+0x2c] ;  /* 0x00002c040a172981 */ /* 0x000f22000c1e1900 */
[----:B------:R-:W-:-:S03]  /*0410*/  @P1 LOP3.LUT R4, R4, R25, RZ, 0x3c, !PT ;  /* 0x0000001904041212 */ /* 0x000fc600078e3cff */
[----:B------:R-:W4:Y:S01]  /*0420*/  @P2 LDG.E R25, desc[UR4][R10.64+0x34] ;  /* 0x000034040a192981 */ /* 0x000f22000c1e1900 */
[----:B--2---:R-:W-:-:S03]  /*0430*/  @!P0 LOP3.LUT R5, R5, R18, RZ, 0x3c, !PT ;  /* 0x0000001205058212 */ /* 0x004fc600078e3cff */
[----:B------:R-:W2:Y:S01]  /*0440*/  @P1 LDG.E R18, desc[UR4][R10.64+0x1c] ;  /* 0x00001c040a121981 */ /* 0x000ea2000c1e1900 */
[----:B---3--:R-:W-:-:S03]  /*0450*/  @P1 LOP3.LUT R3, R3, R20, RZ, 0x3c, !PT ;  /* 0x0000001403031212 */ /* 0x008fc600078e3cff */
[----:B------:R-:W3:Y:S01]  /*0460*/  @P2 LDG.E R20, desc[UR4][R10.64+0x30] ;  /* 0x000030040a142981 */ /* 0x000ee2000c1e1900 */
[----:B----4-:R-:W-:-:S03]  /*0470*/  @P2 LOP3.LUT R3, R3, R22, RZ, 0x3c, !PT ;  /* 0x0000001603032212 */ /* 0x010fc600078e3cff */
[----:B------:R-:W4:Y:S01]  /*0480*/  @P3 LDG.E R22, desc[UR4][R10.64+0x4c] ;  /* 0x00004c040a163981 */ /* 0x000f22000c1e1900 */
[----:B------:R-:W-:-:S04]  /*0490*/  @P3 LOP3.LUT R15, R15, R28, RZ, 0x3c, !PT ;  /* 0x0000001c0f0f3212 */ /* 0x000fc800078e3cff */
[----:B------:R-:W-:Y:S02]  /*04a0*/  @P4 LOP3.LUT R15, R15, R26, RZ, 0x3c, !PT ;  /* 0x0000001a0f0f4212 */ /* 0x000fe400078e3cff */
[----:B------:R-:W-:Y:S01]  /*04b0*/  @P1 LOP3.LUT R2, R2, R21, RZ, 0x3c, !PT ;  /* 0x0000001502021212 */ /* 0x000fe200078e3cff */
[----:B------:R-:W4:Y:S04]  /*04c0*/  @P5 LDG.E R26, desc[UR4][R10.64+0x64] ;  /* 0x000064040a1a5981 */ /* 0x000f28000c1e1900 */
[----:B------:R-:W4:Y:S01]  /*04d0*/  @P3 LDG.E R21, desc[UR4][R10.64+0x40] ;  /* 0x000040040a153981 */ /* 0x000f22000c1e1900 */
[----:B------:R-:W-:Y:S02]  /*04e0*/  @P2 LOP3.LUT R4, R4, R23, RZ, 0x3c, !PT ;  /* 0x0000001704042212 */ /* 0x000fe400078e3cff */
[----:B------:R-:W-:Y:S01]  /*04f0*/  @P2 LOP3.LUT R2, R2, R25, RZ, 0x3c, !PT ;  /* 0x0000001902022212 */ /* 0x000fe200078e3cff */
[----:B------:R-:W4:Y:S04]  /*0500*/  @P3 LDG.E R23, desc[UR4][R10.64+0x48] ;  /* 0x000048040a173981 */ /* 0x000f28000c1e1900 */
[----:B------:R-:W4:Y:S01]  /*0510*/  @P4 LDG.E R25, desc[UR4][R10.64+0x54] ;  /* 0x000054040a194981 */ /* 0x000f22000c1e1900 */
[----:B--2---:R-:W-:-:S03]  /*0520*/  @P1 LOP3.LUT R5, R5, R18, RZ, 0x3c, !PT ;  /* 0x0000001205051212 */ /* 0x004fc600078e3cff */
[----:B------:R-:W2:Y:S01]  /*0530*/  @P3 LDG.E R18, desc[UR4][R10.64+0x44] ;  /* 0x000044040a123981 */ /* 0x000ea2000c1e1900 */
[----:B---3--:R-:W-:-:S03]  /*0540*/  @P2 LOP3.LUT R5, R5, R20, RZ, 0x3c, !PT ;  /* 0x0000001405052212 */ /* 0x008fc600078e3cff */
[----:B------:R-:W3:Y:S01]  /*0550*/  @P4 LDG.E R20, desc[UR4][R10.64+0x58] ;  /* 0x000058040a144981 */ /* 0x000ee2000c1e1900 */
[----:B----4-:R-:W-:-:S03]  /*0560*/  @P3 LOP3.LUT R3, R3, R22, RZ, 0x3c, !PT ;  /* 0x0000001603033212 */ /* 0x010fc600078e3cff */
[----:B------:R-:W4:Y:S01]  /*0570*/  @P4 LDG.E R22, desc[UR4][R10.64+0x60] ;  /* 0x000060040a164981 */ /* 0x000f22000c1e1900 */
[----:B------:R-:W-:Y:S02]  /*0580*/  LOP3.LUT P0, RZ, R24, 0x80, RZ, 0xc0, !PT ;  /* 0x0000008018ff7812 */ /* 0x000fe4000780c0ff */
[----:B------:R-:W-:Y:S02]  /*0590*/  @P5 LOP3.LUT R15, R15, R26, RZ, 0x3c, !PT ;  /* 0x0000001a0f0f5212 */ /* 0x000fe400078e3cff */
[----:B------:R-:W4:Y:S01]  /*05a0*/  @P6 LDG.E R26, desc[UR4][R10.64+0x78] ;  /* 0x000078040a1a6981 */ /* 0x000f22000c1e1900 */
[----:B------:R-:W-:-:S03]  /*05b0*/  @P3 LOP3.LUT R4, R4, R21, RZ, 0x3c, !PT ;  /* 0x0000001504043212 */ /* 0x000fc600078e3cff */
[----:B------:R-:W4:Y:S01]  /*05c0*/  @P4 LDG.E R21, desc[UR4][R10.64+0x5c] ;  /* 0x00005c040a154981 */ /* 0x000f22000c1e1900 */
[----:B------:R-:W-:-:S03]  /*05d0*/  @P3 LOP3.LUT R2, R2, R23, RZ, 0x3c, !PT ;  /* 0x0000001702023212 */ /* 0x000fc600078e3cff */
[----:B------:R-:W4:Y:S01]  /*05e0*/  @P5 LDG.E R23, desc[UR4][R10.64+0x68] ;  /* 0x000068040a175981 */ /* 0x000f22000c1e1900 */
[----:B------:R-:W-:-:S03]  /*05f0*/  @P4 LOP3.LUT R4, R4, R25, RZ, 0x3c, !PT ;  /* 0x0000001904044212 */ /* 0x000fc600078e3cff */
[----:B------:R-:W4:Y:S01]  /*0600*/  @P5 LDG.E R25, desc[UR4][R10.64+0x70] ;  /* 0x000070040a195981 */ /* 0x000f22000c1e1900 */
[----:B--2---:R-:W-:-:S03]  /*0610*/  @P3 LOP3.LUT R5, R5, R18, RZ, 0x3c, !PT ;  /* 0x0000001205053212 */ /* 0x004fc600078e3cff */
[----:B------:R-:W2:Y:S01]  /*0620*/  @P5 LDG.E R18, desc[UR4][R10.64+0x6c] ;  /* 0x00006c040a125981 */ /* 0x000ea2000c1e1900 */
[----:B---3--:R-:W-:-:S03]  /*0630*/  @P4 LOP3.LUT R5, R5, R20, RZ, 0x3c, !PT ;  /* 0x0000001405054212 */ /* 0x008fc600078e3cff */
[----:B------:R-:W3:Y:S01]  /*0640*/  @P5 LDG.E R20, desc[UR4][R10.64+0x74] ;  /* 0x000074040a145981 */ /* 0x000ee2000c1e1900 */
[----:B----4-:R-:W-:-:S03]  /*0650*/  @P4 LOP3.LUT R3, R3, R22, RZ, 0x3c, !PT ;  /* 0x0000001603034212 */ /* 0x010fc600078e3cff */
[----:B------:R-:W4:Y:S01]  /*0660*/  @P0 LDG.E R22, desc[UR4][R10.64+0x8c] ;  /* 0x00008c040a160981 */ /* 0x000f22000c1e1900 */
[----:B------:R-:W-:-:S03]  /*0670*/  @P6 LOP3.LUT R15, R15, R26, RZ, 0x3c, !PT ;  /* 0x0000001a0f0f6212 */ /* 0x000fc600078e3cff */
        /* <DEDUP_REMOVED lines=13> */
[----:B------:R-:W-:Y:S02]  /*0750*/  @P6 LOP3.LUT R4, R4, R27, RZ, 0x3c, !PT ;  /* 0x0000001b04046212 */ /* 0x000fe400078e3cff */
[----:B------:R-:W-:Y:S02]  /*0760*/  @P6 LOP3.LUT R2, R2, R21, RZ, 0x3c, !PT ;  /* 0x0000001502026212 */ /* 0x000fe400078e3cff */
[----:B------:R-:W-:Y:S02]  /*0770*/  @P0 LOP3.LUT R4, R4, R23, RZ, 0x3c, !PT ;  /* 0x0000001704040212 */ /* 0x000fe400078e3cff */
[----:B------:R-:W-:Y:S02]  /*0780*/  @P0 LOP3.LUT R2, R2, R25, RZ, 0x3c, !PT ;  /* 0x0000001902020212 */ /* 0x000fe400078e3cff */
[----:B--2---:R-:W-:Y:S02]  /*0790*/  @P6 LOP3.LUT R5, R5, R18, RZ, 0x3c, !PT ;  /* 0x0000001205056212 */ /* 0x004fe400078e3cff */
[----:B---3--:R-:W-:-:S02]  /*07a0*/  @P6 LOP3.LUT R3, R3, R20, RZ, 0x3c, !PT ;  /* 0x0000001403036212 */ /* 0x008fc400078e3cff */
[----:B----4-:R-:W-:Y:S02]  /*07b0*/  @P0 LOP3.LUT R5, R5, R22, RZ, 0x3c, !PT ;  /* 0x0000001605050212 */ /* 0x010fe400078e3cff */
[----:B------:R-:W-:Y:S02]  /*07c0*/  @P0 LOP3.LUT R3, R3, R26, RZ, 0x3c, !PT ;  /* 0x0000001a03030212 */ /* 0x000fe400078e3cff */
[----:B------:R-:W-:-:S13]  /*07d0*/  R2P PR, R24.B1, 0x7f ;  /* 0x0000007f18007804 */ /* 0x000fda0000001000 */
[----:B------:R-:W2:Y:S04]  /*07e0*/  @P0 LDG.E R18, desc[UR4][R10.64+0xa0] ;  /* 0x0000a0040a120981 */ /* 0x000ea8000c1e1900 */
[----:B------:R-:W3:Y:S04]  /*07f0*/  @P1 LDG.E R22, desc[UR4][R10.64+0xb4] ;  /* 0x0000b4040a161981 */ /* 0x000ee8000c1e1900 */
[----:B------:R-:W4:Y:S04]  /*0800*/  @P2 LDG.E R26, desc[UR4][R10.64+0xc8] ;  /* 0x0000c8040a1a2981 */ /* 0x000f28000c1e1900 */
[----:B------:R-:W4:Y:S04]  /*0810*/  @P3 LDG.E R28, desc[UR4][R10.64+0xdc] ;  /* 0x0000dc040a1c3981 */ /* 0x000f28000c1e1900 */
[----:B------:R-:W4:Y:S04]  /*0820*/  @P0 LDG.E R23, desc[UR4][R10.64+0xa4] ;  /* 0x0000a4040a170981 */ /* 0x000f28000c1e1900 */
[----:B------:R-:W4:Y:S04]  /*0830*/  @P0 LDG.E R20, desc[UR4][R10.64+0xa8] ;  /* 0x0000a8040a140981 */ /* 0x000f28000c1e1900 */
[----:B------:R-:W4:Y:S04]  /*0840*/  @P4 LDG.E R25, desc[UR4][R10.64+0xf0] ;  /* 0x0000f0040a194981 */ /* 0x000f28000c1e1900 */
        /* <DEDUP_REMOVED lines=21> */
[----:B------:R-:W-:Y:S02]  /*09a0*/  LOP3.LUT P0, RZ, R24, 0x8000, RZ, 0xc0, !PT ;  /* 0x0000800018ff7812 */ /* 0x000fe4000780c0ff */
[----:B----4-:R-:W-:Y:S01]  /*09b0*/  @P5 LOP3.LUT R15, R15, R26, RZ, 0x3c, !PT ;  /* 0x0000001a0f0f5212 */ /* 0x010fe200078e3cff */
[----:B------:R-:W4:Y:S04]  /*09c0*/  @P3 LDG.E R24, desc[UR4][R10.64+0xe4] ;  /* 0x0000e4040a183981 */ /* 0x000f28000c1e1900 */
[----:B------:R-:W2:Y:S01]  /*09d0*/  @P6 LDG.E R26, desc[UR4][R10.64+0x118] ;  /* 0x000118040a1a6981 */ /* 0x000ea2000c1e1900 */
        /* <DEDUP_REMOVED lines=8> */
[----:B---3--:R-:W-:-:S03]  /*0a60*/  @P2 LOP3.LUT R3, R3, R22, RZ, 0x3c, !PT ;  /* 0x0000001603032212 */ /* 0x008fc600078e3cff */
[----:B------:R-:W3:Y:S01]  /*0a70*/  @P4 LDG.E R22, desc[UR4][R10.64+0x100] ;  /* 0x000100040a164981 */ /* 0x000ee2000c1e1900 */
[----:B--2---:R-:W-:-:S03]  /*0a80*/  @P6 LOP3.LUT R15, R15, R26, RZ, 0x3c, !PT ;  /* 0x0000001a0f0f6212 */ /* 0x004fc600078e3cff */
[----:B------:R-:W2:Y:S01]  /*0a90*/  @P0 LDG.E R26, desc[UR4][R10.64+0x12c] ;  /* 0x00012c040a1a0981 */ /* 0x000ea2000c1e1900 */
[----:B----4-:R-:W-:-:S03]  /*0aa0*/  @P2 LOP3.LUT R2, R2, R23, RZ, 0x3c, !PT ;  /* 0x0000001702022212 */ /* 0x010fc600078e3cff */
[----:B------:R-:W4:Y:S01]  /*0ab0*/  @P4 LDG.E R23, desc[UR4][R10.64+0xfc] ;  /* 0x0000fc040a174981 */ /* 0x000f22000c1e1900 */
[----:B------:R-:W-:-:S03]  /*0ac0*/  @P2 LOP3.LUT R5, R5, R20, RZ, 0x3c, !PT ;  /* 0x0000001405052212 */ /* 0x000fc600078e3cff */
[----:B------:R-:W4:Y:S01]  /*0ad0*/  @P4 LDG.E R20, desc[UR4][R10.64+0xf8] ;  /* 0x0000f8040a144981 */ /* 0x000f22000c1e1900 */
[----:B------:R-:W-:Y:S02]  /*0ae0*/  @P3 LOP3.LUT R2, R2, R27, RZ, 0x3c, !PT ;  /* 0x0000001b02023212 */ /* 0x000fe400078e3cff */
[----:B------:R-:W-:Y:S01]  /*0af0*/  @P3 LOP3.LUT R4, R4, R25, RZ, 0x3c, !PT ;  /* 0x0000001904043212 */ /* 0x000fe200078e3cff */
[----:B------:R-:W4:Y:S01]  /*0b00*/  @P5 LDG.E R27, desc[UR4][R10.64+0x110] ;  /* 0x000110040a1b5981 */ /* 0x000f22000c1e1900 */
[----:B------:R-:W-:-:S03]  /*0b10*/  @P3 LOP3.LUT R5, R5, R24, RZ, 0x3c, !PT ;  /* 0x0000001805053212 */ /* 0x000fc600078e3cff */
[----:B------:R-:W4:Y:S04]  /*0b20*/  @P5 LDG.E R25, desc[UR4][R10.64+0x108] ;  /* 0x000108040a195981 */ /* 0x000f28000c1e1900 */
        /* <DEDUP_REMOVED lines=19> */
[----:B------:R-:W-:-:S05]  /*0c60*/  VIADD R19, R19, 0x10 ;  /* 0x0000001013137836 */ /* 0x000fca0000000000 */
[----:B------:R-:W-:Y:S02]  /*0c70*/  ISETP.NE.AND P1, PT, R19, 0x20, PT ;  /* 0x000000201300780c */ /* 0x000fe40003f25270 */
[----:B------:R-:W-:Y:S02]  /*0c80*/  @P5 LOP3.LUT R3, R3, R18, RZ, 0x3c, !PT ;  /* 0x0000001203035212 */ /* 0x000fe400078e3cff */
[----:B------:R-:W-:Y:S02]  /*0c90*/  @P6 LOP3.LUT R4, R4, R21, RZ, 0x3c, !PT ;  /* 0x0000001504046212 */ /* 0x000fe400078e3cff */
[----:B---3--:R-:W-:-:S04]  /*0ca0*/  @P6 LOP3.LUT R3, R3, R22, RZ, 0x3c, !PT ;  /* 0x0000001603036212 */ /* 0x008fc800078e3cff */
[----:B--2---:R-:W-:Y:S02]  /*0cb0*/  @P0 LOP3.LUT R3, R3, R26, RZ, 0x3c, !PT ;  /* 0x0000001a03030212 */ /* 0x004fe400078e3cff */
[----:B----4-:R-:W-:Y:S02]  /*0cc0*/  @P6 LOP3.LUT R2, R2, R23, RZ, 0x3c, !PT ;  /* 0x0000001702026212 */ /* 0x010fe400078e3cff */
[----:B------:R-:W-:Y:S02]  /*0cd0*/  @P6 LOP3.LUT R5, R5, R20, RZ, 0x3c, !PT ;  /* 0x0000001405056212 */ /* 0x000fe400078e3cff */
[----:B------:R-:W-:Y:S02]  /*0ce0*/  @P0 LOP3.LUT R2, R2, R27, RZ, 0x3c, !PT ;  /* 0x0000001b02020212 */ /* 0x000fe400078e3cff */
[----:B------:R-:W-:Y:S02]  /*0cf0*/  @P0 LOP3.LUT R4, R4, R25, RZ, 0x3c, !PT ;  /* 0x0000001904040212 */ /* 0x000fe400078e3cff */
[----:B------:R-:W-:Y:S01]  /*0d00*/  @P0 LOP3.LUT R5, R5, R24, RZ, 0x3c, !PT ;  /* 0x0000001805050212 */ /* 0x000fe200078e3cff */
[----:B------:R-:W-:Y:S06]  /*0d10*/  @P1 BRA `(.L_x_43) ;  /* 0xfffffff400481947 */ /* 0x000fec000383ffff */
[----:B------:R-:W-:-:S05]  /*0d20*/  VIADD R17, R17, 0x1 ;  /* 0x0000000111117836 */ /* 0x000fca0000000000 */
[----:B------:R-:W-:-:S13]  /*0d30*/  ISETP.NE.AND P0, PT, R17, 0x5, PT ;  /* 0x000000051100780c */ /* 0x000fda0003f05270 */
[----:B------:R-:W-:Y:S05]  /*0d40*/  @P0 BRA `(.L_x_44) ;  /* 0xfffffff400300947 */ /* 0x000fea000383ffff */
[----:B------:R0:W-:Y:S01]  /*0d50*/  STG.E.64 desc[UR4][R6.64+0x8], R4 ;  /* 0x0000080406007986 */ /* 0x0001e2000c101b04 */
[----:B------:R-:W-:Y:S01]  /*0d60*/  VIADD R14, R14, 0x1 ;  /* 0x000000010e0e7836 */ /* 0x000fe20000000000 */
[----:B------:R-:W-:Y:S02]  /*0d70*/  LOP3.LUT R11, R0, 0x3, RZ, 0xc0, !PT ;  /* 0x00000003000b7812 */ /* 0x000fe400078ec0ff */
[----:B------:R0:W-:Y:S02]  /*0d80*/  STG.E.64 desc[UR4][R6.64+0x10], R2 ;  /* 0x0000100206007986 */ /* 0x0001e4000c101b04 */
[----:B------:R-:W-:Y:S02]  /*0d90*/  ISETP.GE.U32.AND P0, PT, R14, R11, PT ;  /* 0x0000000b0e00720c */ /* 0x000fe40003f06070 */
[----:B------:R0:W-:Y:S11]  /*0da0*/  STG.E desc[UR4][R6.64+0x4], R15 ;  /* 0x0000040f06007986 */ /* 0x0001f6000c101904 */
[----:B------:R-:W-:Y:S05]  /*0db0*/  @!P0 BRA `(.L_x_45) ;  /* 0xfffffff400048947 */ /* 0x000fea000383ffff */
.L_x_42:
[----:B------:R-:W-:Y:S05]  /*0dc0*/  BSYNC.RECONVERGENT B1 ;  /* 0x0000000000017941 */ /* 0x000fea0003800200 */
.L_x_41:
[----:B------:R-:W-:Y:S01]  /*0dd0*/  ISETP.GT.U32.AND P0, PT, R0, 0x3, PT ;  /* 0x000000030000780c */ /* 0x000fe20003f04070 */
[----:B------:R-:W-:Y:S01]  /*0de0*/  VIADD R12, R12, 0x1 ;  /* 0x000000010c0c7836 */ /* 0x000fe20000000000 */
[--C-:B------:R-:W-:Y:S02]  /*0df0*/  SHF.R.U64 R0, R0, 0x2, R13.reuse ;  /* 0x0000000200007819 */ /* 0x100fe4000000120d */
[----:B------:R-:W-:Y:S02]  /*0e00*/  ISETP.GT.U32.AND.EX P0, PT, R13, RZ, PT, P0 ;  /* 0x000000ff0d00720c */ /* 0x000fe40003f04100 */
[----:B------:R-:W-:-:S11]  /*0e10*/  SHF.R.U32.HI R13, RZ, 0x2, R13 ;  /* 0x00000002ff0d7819 */ /* 0x000fd6000001160d */
[----:B------:R-:W-:Y:S05]  /*0e20*/  @P0 BRA `(.L_x_46) ;  /* 0xfffffff000c80947 */ /* 0x000fea000383ffff */
.L_x_40:
[----:B------:R-:W-:Y:S05]  /*0e30*/  BSYNC.RECONVERGENT B0 ;  /* 0x0000000000007941 */ /* 0x000fea0003800200 */
.L_x_39:
[----:B------:R-:W-:Y:S04]  /*0e40*/  STG.E.64 desc[UR4][R6.64+0x18], RZ ;  /* 0x000018ff06007986 */ /* 0x000fe8000c101b04 */
[----:B------:R-:W-:Y:S04]  /*0e50*/  STG.E desc[UR4][R6.64+0x20], RZ ;  /* 0x000020ff06007986 */ /* 0x000fe8000c101904 */
[----:B------:R-:W-:Y:S01]  /*0e60*/  STG.E.64 desc[UR4][R6.64+0x28], RZ ;  /* 0x000028ff06007986 */ /* 0x000fe2000c101b04 */
[----:B------:R-:W-:Y:S05]  /*0e70*/  EXIT ;  /* 0x000000000000794d */ /* 0x000fea0003800000 */
.L_x_47:
        /* <DEDUP_REMOVED lines=16> */
.L_x_52:


//--------------------- .nv.global.init           --------------------------
	.section	.nv.global.init,"aw",@progbits
	.align	4
.nv.global.init:
	.type		mrg32k3aM1SubSeq,@object
	.size		mrg32k3aM1SubSeq,(mrg32k3aM2SubSeq - mrg32k3aM1SubSeq)
mrg32k3aM1SubSeq:
        /*0000*/ 	.byte	0x0b, 0xcc, 0xee, 0x04, 0x73, 0x29, 0x8b, 0x6f, 0xf6, 0x53, 0x03, 0xf6, 0x23, 0xf6, 0xea, 0xda
        /* <DEDUP_REMOVED lines=125> */
	.type		mrg32k3aM2SubSeq,@object
	.size		mrg32k3aM2SubSeq,(mrg32k3aM1 - mrg32k3aM2SubSeq)
mrg32k3aM2SubSeq:
        /* <DEDUP_REMOVED lines=126> */
	.type		mrg32k3aM1,@object
	.size		mrg32k3aM1,(mrg32k3aM1Seq - mrg32k3aM1)
mrg32k3aM1:
        /* <DEDUP_REMOVED lines=144> */
	.type		mrg32k3aM1Seq,@object
	.size		mrg32k3aM1Seq,(mrg32k3aM2 - mrg32k3aM1Seq)
mrg32k3aM1Seq:
        /* <DEDUP_REMOVED lines=144> */
	.type		mrg32k3aM2,@object
	.size		mrg32k3aM2,(mrg32k3aM2Seq - mrg32k3aM2)
mrg32k3aM2:
        /* <DEDUP_REMOVED lines=144> */
	.type		mrg32k3aM2Seq,@object
	.size		mrg32k3aM2Seq,(precalc_xorwow_matrix - mrg32k3aM2Seq)
mrg32k3aM2Seq:
        /* <DEDUP_REMOVED lines=144> */
	.type		precalc_xorwow_matrix,@object
	.size		precalc_xorwow_matrix,(precalc_xorwow_offset_matrix - precalc_xorwow_matrix)
precalc_xorwow_matrix:
        /* <DEDUP_REMOVED lines=6400> */
	.type		precalc_xorwow_offset_matrix,@object
	.size		precalc_xorwow_offset_matrix,(.L_1 - precalc_xorwow_offset_matrix)
precalc_xorwow_offset_matrix:
        /* <DEDUP_REMOVED lines=6400> */
.L_1:


//--------------------- .nv.shared.reserved.0     --------------------------
	.section	.nv.shared.reserved.0,"aw",@nobits
	.weak		__nv_reservedSMEM_offset_0_alias
	.size		__nv_reservedSMEM_offset_0_alias, 0, 64
	.other		__nv_reservedSMEM_offset_0_alias,@"STO_CUDA_RESERVED_SHARED STV_DEFAULT"
__nv_reservedSMEM_offset_0_alias:
	.zero		0
	.zero		64


//--------------------- .nv.constant0._Z11gpu_fkpathsP17curandStateXORWOWPd6MatrixS2_S1_S2_S2_ --------------------------
	.section	.nv.constant0._Z11gpu_fkpathsP17curandStateXORWOWPd6MatrixS2_S1_S2_S2_,"a",@progbits
	.sectionflags	@""
	.align	4
.nv.constant0._Z11gpu_fkpathsP17curandStateXORWOWPd6MatrixS2_S1_S2_S2_:
	.zero		984


//--------------------- .nv.constant0._Z12setup_kernelP17curandStateXORWOW --------------------------
	.section	.nv.constant0._Z12setup_kernelP17curandStateXORWOW,"a",@progbits
	.sectionflags	@""
	.align	4
.nv.constant0._Z12setup_kernelP17curandStateXORWOW:
	.zero		904


//--------------------- SYMBOLS --------------------------

	.type		.nv.reservedSmem.offset0,@object
	.size		.nv.reservedSmem.offset0,0x4
